//
// Generated by NVIDIA NVVM Compiler
//
// Compiler Build ID: CL-36424714
// Cuda compilation tools, release 13.0, V13.0.88
// Based on NVVM 20.0.0
//

.version 9.0
.target sm_100
.address_size 64

	// .globl	_Z9init_QRNGP18curandStateSobol32PA32_jj
.global .align 4 .b8 precalc_xorwow_matrix[102400];
.global .align 4 .b8 precalc_xorwow_offset_matrix[102400];
.global .align 4 .b8 mrg32k3aM1[2304];
.global .align 4 .b8 mrg32k3aM2[2304];
.global .align 4 .b8 mrg32k3aM1SubSeq[2016];
.global .align 4 .b8 mrg32k3aM2SubSeq[2016];
.global .align 4 .b8 mrg32k3aM1Seq[2304];
.global .align 4 .b8 mrg32k3aM2Seq[2304];
.const .align 8 .b8 __cr_lgamma_table[72];

.visible .entry _Z9init_QRNGP18curandStateSobol32PA32_jj(
	.param .u64 .ptr .align 1 _Z9init_QRNGP18curandStateSobol32PA32_jj_param_0,
	.param .u64 .ptr .align 1 _Z9init_QRNGP18curandStateSobol32PA32_jj_param_1,
	.param .u32 _Z9init_QRNGP18curandStateSobol32PA32_jj_param_2
)
{
	.reg .pred 	%p<26>;
	.reg .b32 	%r<157>;
	.reg .b64 	%rd<11>;

	ld.param.u64 	%rd6, [_Z9init_QRNGP18curandStateSobol32PA32_jj_param_0];
	ld.param.u64 	%rd7, [_Z9init_QRNGP18curandStateSobol32PA32_jj_param_1];
	ld.param.u32 	%r30, [_Z9init_QRNGP18curandStateSobol32PA32_jj_param_2];
	setp.eq.s32 	%p1, %r30, 0;
	@%p1 bra 	$L__BB0_5;
	mov.u32 	%r31, %ntid.x;
	mov.u32 	%r32, %ctaid.x;
	mov.u32 	%r33, %tid.x;
	mad.lo.s32 	%r34, %r32, %r31, %r33;
	add.s32 	%r1, %r34, 2;
	mul.lo.s32 	%r155, %r30, %r34;
	shr.u32 	%r35, %r1, 1;
	xor.b32  	%r3, %r35, %r1;
	and.b32  	%r4, %r3, 1;
	and.b32  	%r5, %r3, 32;
	and.b32  	%r6, %r3, 64;
	and.b32  	%r7, %r3, 128;
	and.b32  	%r8, %r3, 256;
	and.b32  	%r9, %r3, 512;
	and.b32  	%r10, %r3, 1024;
	and.b32  	%r11, %r3, 2048;
	and.b32  	%r12, %r3, 4096;
	and.b32  	%r13, %r3, 8192;
	and.b32  	%r14, %r3, 16384;
	and.b32  	%r15, %r3, 32768;
	and.b32  	%r16, %r3, 65536;
	and.b32  	%r17, %r3, 1048576;
	and.b32  	%r18, %r3, 2097152;
	and.b32  	%r19, %r3, 4194304;
	and.b32  	%r20, %r3, 8388608;
	and.b32  	%r21, %r3, 16777216;
	and.b32  	%r22, %r3, 134217728;
	and.b32  	%r23, %r3, 268435456;
	neg.s32 	%r156, %r30;
	cvta.to.global.u64 	%rd8, %rd7;
	add.s64 	%rd10, %rd8, 64;
	cvta.to.global.u64 	%rd2, %rd6;
$L__BB0_2:
	setp.gt.s32 	%p2, %r1, -1;
	shl.b32 	%r36, %r3, 1;
	shr.s32 	%r37, %r36, 31;
	shl.b32 	%r38, %r3, 2;
	shr.s32 	%r39, %r38, 31;
	setp.eq.s32 	%p3, %r23, 0;
	setp.eq.s32 	%p4, %r22, 0;
	shl.b32 	%r40, %r3, 5;
	shr.s32 	%r41, %r40, 31;
	shl.b32 	%r42, %r3, 6;
	shr.s32 	%r43, %r42, 31;
	setp.eq.s32 	%p5, %r21, 0;
	setp.eq.s32 	%p6, %r20, 0;
	setp.eq.s32 	%p7, %r19, 0;
	setp.eq.s32 	%p8, %r18, 0;
	setp.eq.s32 	%p9, %r17, 0;
	shl.b32 	%r44, %r3, 12;
	shr.s32 	%r45, %r44, 31;
	shl.b32 	%r46, %r3, 13;
	shr.s32 	%r47, %r46, 31;
	shl.b32 	%r48, %r3, 14;
	shr.s32 	%r49, %r48, 31;
	setp.eq.s32 	%p10, %r16, 0;
	setp.eq.s32 	%p11, %r15, 0;
	setp.eq.s32 	%p12, %r14, 0;
	setp.eq.s32 	%p13, %r13, 0;
	setp.eq.s32 	%p14, %r12, 0;
	setp.eq.s32 	%p15, %r11, 0;
	setp.eq.s32 	%p16, %r10, 0;
	setp.eq.s32 	%p17, %r9, 0;
	setp.eq.s32 	%p18, %r8, 0;
	setp.eq.s32 	%p19, %r7, 0;
	setp.eq.s32 	%p20, %r6, 0;
	setp.eq.s32 	%p21, %r5, 0;
	shl.b32 	%r50, %r3, 27;
	shr.s32 	%r51, %r50, 31;
	shl.b32 	%r52, %r3, 28;
	shr.s32 	%r53, %r52, 31;
	shl.b32 	%r54, %r3, 29;
	shr.s32 	%r55, %r54, 31;
	shl.b32 	%r56, %r3, 30;
	shr.s32 	%r57, %r56, 31;
	setp.eq.s32 	%p22, %r4, 0;
	mul.wide.u32 	%rd9, %r155, 140;
	add.s64 	%rd4, %rd2, %rd9;
	mov.b32 	%r58, 0;
	st.global.u32 	[%rd4], %r58;
	st.global.u32 	[%rd4+8], %r58;
	ld.global.u32 	%r59, [%rd10+-64];
	st.global.u32 	[%rd4+12], %r59;
	ld.global.u32 	%r60, [%rd10+-60];
	st.global.u32 	[%rd4+16], %r60;
	ld.global.u32 	%r61, [%rd10+-56];
	st.global.u32 	[%rd4+20], %r61;
	ld.global.u32 	%r62, [%rd10+-52];
	st.global.u32 	[%rd4+24], %r62;
	ld.global.u32 	%r63, [%rd10+-48];
	st.global.u32 	[%rd4+28], %r63;
	ld.global.u32 	%r64, [%rd10+-44];
	st.global.u32 	[%rd4+32], %r64;
	ld.global.u32 	%r65, [%rd10+-40];
	st.global.u32 	[%rd4+36], %r65;
	ld.global.u32 	%r66, [%rd10+-36];
	st.global.u32 	[%rd4+40], %r66;
	ld.global.u32 	%r67, [%rd10+-32];
	st.global.u32 	[%rd4+44], %r67;
	ld.global.u32 	%r68, [%rd10+-28];
	st.global.u32 	[%rd4+48], %r68;
	ld.global.u32 	%r69, [%rd10+-24];
	st.global.u32 	[%rd4+52], %r69;
	ld.global.u32 	%r70, [%rd10+-20];
	st.global.u32 	[%rd4+56], %r70;
	ld.global.u32 	%r71, [%rd10+-16];
	st.global.u32 	[%rd4+60], %r71;
	ld.global.u32 	%r72, [%rd10+-12];
	st.global.u32 	[%rd4+64], %r72;
	ld.global.u32 	%r73, [%rd10+-8];
	st.global.u32 	[%rd4+68], %r73;
	ld.global.u32 	%r74, [%rd10+-4];
	st.global.u32 	[%rd4+72], %r74;
	ld.global.u32 	%r75, [%rd10];
	st.global.u32 	[%rd4+76], %r75;
	ld.global.u32 	%r76, [%rd10+4];
	st.global.u32 	[%rd4+80], %r76;
	ld.global.u32 	%r77, [%rd10+8];
	st.global.u32 	[%rd4+84], %r77;
	ld.global.u32 	%r78, [%rd10+12];
	st.global.u32 	[%rd4+88], %r78;
	ld.global.u32 	%r79, [%rd10+16];
	st.global.u32 	[%rd4+92], %r79;
	ld.global.u32 	%r80, [%rd10+20];
	st.global.u32 	[%rd4+96], %r80;
	ld.global.u32 	%r81, [%rd10+24];
	st.global.u32 	[%rd4+100], %r81;
	ld.global.u32 	%r82, [%rd10+28];
	st.global.u32 	[%rd4+104], %r82;
	ld.global.u32 	%r83, [%rd10+32];
	st.global.u32 	[%rd4+108], %r83;
	ld.global.u32 	%r84, [%rd10+36];
	st.global.u32 	[%rd4+112], %r84;
	ld.global.u32 	%r85, [%rd10+40];
	st.global.u32 	[%rd4+116], %r85;
	ld.global.u32 	%r86, [%rd10+44];
	st.global.u32 	[%rd4+120], %r86;
	ld.global.u32 	%r87, [%rd10+48];
	st.global.u32 	[%rd4+124], %r87;
	ld.global.u32 	%r88, [%rd10+52];
	st.global.u32 	[%rd4+128], %r88;
	ld.global.u32 	%r89, [%rd10+56];
	st.global.u32 	[%rd4+132], %r89;
	ld.global.u32 	%r90, [%rd10+60];
	st.global.u32 	[%rd4+136], %r90;
	st.global.u32 	[%rd4+4], %r58;
	st.global.u32 	[%rd4], %r1;
	selp.b32 	%r91, 0, %r59, %p22;
	and.b32  	%r92, %r57, %r60;
	xor.b32  	%r93, %r91, %r92;
	and.b32  	%r94, %r55, %r61;
	xor.b32  	%r95, %r93, %r94;
	and.b32  	%r96, %r53, %r62;
	xor.b32  	%r97, %r95, %r96;
	and.b32  	%r98, %r51, %r63;
	xor.b32  	%r99, %r97, %r98;
	selp.b32 	%r100, 0, %r64, %p21;
	xor.b32  	%r101, %r99, %r100;
	selp.b32 	%r102, 0, %r65, %p20;
	xor.b32  	%r103, %r101, %r102;
	selp.b32 	%r104, 0, %r66, %p19;
	xor.b32  	%r105, %r103, %r104;
	selp.b32 	%r106, 0, %r67, %p18;
	xor.b32  	%r107, %r105, %r106;
	selp.b32 	%r108, 0, %r68, %p17;
	xor.b32  	%r109, %r107, %r108;
	selp.b32 	%r110, 0, %r69, %p16;
	xor.b32  	%r111, %r109, %r110;
	selp.b32 	%r112, 0, %r70, %p15;
	xor.b32  	%r113, %r111, %r112;
	selp.b32 	%r114, 0, %r71, %p14;
	xor.b32  	%r115, %r113, %r114;
	selp.b32 	%r116, 0, %r72, %p13;
	xor.b32  	%r117, %r115, %r116;
	selp.b32 	%r118, 0, %r73, %p12;
	xor.b32  	%r119, %r117, %r118;
	selp.b32 	%r120, 0, %r74, %p11;
	xor.b32  	%r121, %r119, %r120;
	selp.b32 	%r122, 0, %r75, %p10;
	xor.b32  	%r123, %r121, %r122;
	and.b32  	%r124, %r49, %r76;
	xor.b32  	%r125, %r123, %r124;
	and.b32  	%r126, %r47, %r77;
	xor.b32  	%r127, %r125, %r126;
	and.b32  	%r128, %r45, %r78;
	xor.b32  	%r129, %r127, %r128;
	selp.b32 	%r130, 0, %r79, %p9;
	xor.b32  	%r131, %r129, %r130;
	selp.b32 	%r132, 0, %r80, %p8;
	xor.b32  	%r133, %r131, %r132;
	selp.b32 	%r134, 0, %r81, %p7;
	xor.b32  	%r135, %r133, %r134;
	selp.b32 	%r136, 0, %r82, %p6;
	xor.b32  	%r137, %r135, %r136;
	selp.b32 	%r138, 0, %r83, %p5;
	xor.b32  	%r139, %r137, %r138;
	and.b32  	%r140, %r43, %r84;
	xor.b32  	%r141, %r139, %r140;
	and.b32  	%r142, %r41, %r85;
	xor.b32  	%r143, %r141, %r142;
	selp.b32 	%r144, 0, %r86, %p4;
	xor.b32  	%r145, %r143, %r144;
	selp.b32 	%r146, 0, %r87, %p3;
	xor.b32  	%r147, %r145, %r146;
	and.b32  	%r148, %r39, %r88;
	xor.b32  	%r149, %r147, %r148;
	and.b32  	%r150, %r37, %r89;
	xor.b32  	%r151, %r149, %r150;
	and.b32  	%r152, %r3, 2147483647;
	setp.eq.s32 	%p23, %r152, 0;
	shr.s32 	%r153, %r1, 31;
	and.b32  	%r154, %r153, %r90;
	xor.b32  	%r27, %r151, %r154;
	and.pred  	%p24, %p23, %p2;
	@%p24 bra 	$L__BB0_4;
	st.global.u32 	[%rd4+4], %r27;
$L__BB0_4:
	add.s32 	%r156, %r156, 1;
	setp.ne.s32 	%p25, %r156, 0;
	add.s32 	%r155, %r155, 1;
	add.s64 	%rd10, %rd10, 128;
	@%p25 bra 	$L__BB0_2;
$L__BB0_5:
	ret;

}
	// .globl	_Z11gen_normalsPfP18curandStateSobol32mj
.visible .entry _Z11gen_normalsPfP18curandStateSobol32mj(
	.param .u64 .ptr .align 1 _Z11gen_normalsPfP18curandStateSobol32mj_param_0,
	.param .u64 .ptr .align 1 _Z11gen_normalsPfP18curandStateSobol32mj_param_1,
	.param .u64 _Z11gen_normalsPfP18curandStateSobol32mj_param_2,
	.param .u32 _Z11gen_normalsPfP18curandStateSobol32mj_param_3
)
{
	.local .align 4 .b8 	__local_depot1[420];
	.reg .b64 	%SP;
	.reg .b64 	%SPL;
	.reg .pred 	%p<37>;
	.reg .b32 	%r<1140>;
	.reg .b32 	%f<121>;
	.reg .b64 	%rd<103>;

	mov.u64 	%SPL, __local_depot1;
	ld.param.u32 	%r29, [_Z11gen_normalsPfP18curandStateSobol32mj_param_3];
	add.u64 	%rd1, %SPL, 0;
	mov.u32 	%r1, %ntid.x;
	setp.eq.s32 	%p1, %r29, 0;
	@%p1 bra 	$L__BB1_13;
	setp.lt.u32 	%p2, %r29, 16;
	mov.b32 	%r1130, 0;
	@%p2 bra 	$L__BB1_4;
	mov.b32 	%r1135, 0;
	mov.u32 	%r32, %ctaid.x;
	mov.u32 	%r33, %tid.x;
	mad.lo.s32 	%r34, %r32, %r1, %r33;
	and.b32  	%r1130, %r29, -16;
$L__BB1_3:
	.pragma "nounroll";
	ld.param.u64 	%rd96, [_Z11gen_normalsPfP18curandStateSobol32mj_param_1];
	mul.wide.u32 	%rd9, %r1135, 140;
	add.s64 	%rd10, %rd1, %rd9;
	mad.lo.s32 	%r35, %r29, %r34, %r1135;
	cvta.to.global.u64 	%rd11, %rd96;
	mul.wide.u32 	%rd12, %r35, 140;
	add.s64 	%rd13, %rd11, %rd12;
	ld.global.u32 	%r36, [%rd13+136];
	ld.global.u32 	%r37, [%rd13+132];
	ld.global.u32 	%r38, [%rd13+128];
	ld.global.u32 	%r39, [%rd13+124];
	ld.global.u32 	%r40, [%rd13+120];
	ld.global.u32 	%r41, [%rd13+116];
	ld.global.u32 	%r42, [%rd13+112];
	ld.global.u32 	%r43, [%rd13+108];
	ld.global.u32 	%r44, [%rd13+104];
	ld.global.u32 	%r45, [%rd13+100];
	ld.global.u32 	%r46, [%rd13+96];
	ld.global.u32 	%r47, [%rd13+92];
	ld.global.u32 	%r48, [%rd13+88];
	ld.global.u32 	%r49, [%rd13+84];
	ld.global.u32 	%r50, [%rd13+80];
	ld.global.u32 	%r51, [%rd13+76];
	ld.global.u32 	%r52, [%rd13+72];
	ld.global.u32 	%r53, [%rd13+68];
	ld.global.u32 	%r54, [%rd13+64];
	ld.global.u32 	%r55, [%rd13+60];
	ld.global.u32 	%r56, [%rd13+56];
	ld.global.u32 	%r57, [%rd13+52];
	ld.global.u32 	%r58, [%rd13+48];
	ld.global.u32 	%r59, [%rd13+44];
	ld.global.u32 	%r60, [%rd13+40];
	ld.global.u32 	%r61, [%rd13+36];
	ld.global.u32 	%r62, [%rd13+32];
	ld.global.u32 	%r63, [%rd13+28];
	ld.global.u32 	%r64, [%rd13+24];
	ld.global.u32 	%r65, [%rd13+20];
	ld.global.u32 	%r66, [%rd13+16];
	ld.global.u32 	%r67, [%rd13+12];
	ld.global.u32 	%r68, [%rd13+8];
	ld.global.u32 	%r69, [%rd13+4];
	ld.global.u32 	%r70, [%rd13];
	st.local.u32 	[%rd10], %r70;
	st.local.u32 	[%rd10+4], %r69;
	st.local.u32 	[%rd10+8], %r68;
	st.local.u32 	[%rd10+12], %r67;
	st.local.u32 	[%rd10+16], %r66;
	st.local.u32 	[%rd10+20], %r65;
	st.local.u32 	[%rd10+24], %r64;
	st.local.u32 	[%rd10+28], %r63;
	st.local.u32 	[%rd10+32], %r62;
	st.local.u32 	[%rd10+36], %r61;
	st.local.u32 	[%rd10+40], %r60;
	st.local.u32 	[%rd10+44], %r59;
	st.local.u32 	[%rd10+48], %r58;
	st.local.u32 	[%rd10+52], %r57;
	st.local.u32 	[%rd10+56], %r56;
	st.local.u32 	[%rd10+60], %r55;
	st.local.u32 	[%rd10+64], %r54;
	st.local.u32 	[%rd10+68], %r53;
	st.local.u32 	[%rd10+72], %r52;
	st.local.u32 	[%rd10+76], %r51;
	st.local.u32 	[%rd10+80], %r50;
	st.local.u32 	[%rd10+84], %r49;
	st.local.u32 	[%rd10+88], %r48;
	st.local.u32 	[%rd10+92], %r47;
	st.local.u32 	[%rd10+96], %r46;
	st.local.u32 	[%rd10+100], %r45;
	st.local.u32 	[%rd10+104], %r44;
	st.local.u32 	[%rd10+108], %r43;
	st.local.u32 	[%rd10+112], %r42;
	st.local.u32 	[%rd10+116], %r41;
	st.local.u32 	[%rd10+120], %r40;
	st.local.u32 	[%rd10+124], %r39;
	st.local.u32 	[%rd10+128], %r38;
	st.local.u32 	[%rd10+132], %r37;
	st.local.u32 	[%rd10+136], %r36;
	add.s32 	%r71, %r35, 1;
	mul.wide.u32 	%rd14, %r71, 140;
	add.s64 	%rd15, %rd11, %rd14;
	ld.global.u32 	%r72, [%rd15+136];
	ld.global.u32 	%r73, [%rd15+132];
	ld.global.u32 	%r74, [%rd15+128];
	ld.global.u32 	%r75, [%rd15+124];
	ld.global.u32 	%r76, [%rd15+120];
	ld.global.u32 	%r77, [%rd15+116];
	ld.global.u32 	%r78, [%rd15+112];
	ld.global.u32 	%r79, [%rd15+108];
	ld.global.u32 	%r80, [%rd15+104];
	ld.global.u32 	%r81, [%rd15+100];
	ld.global.u32 	%r82, [%rd15+96];
	ld.global.u32 	%r83, [%rd15+92];
	ld.global.u32 	%r84, [%rd15+88];
	ld.global.u32 	%r85, [%rd15+84];
	ld.global.u32 	%r86, [%rd15+80];
	ld.global.u32 	%r87, [%rd15+76];
	ld.global.u32 	%r88, [%rd15+72];
	ld.global.u32 	%r89, [%rd15+68];
	ld.global.u32 	%r90, [%rd15+64];
	ld.global.u32 	%r91, [%rd15+60];
	ld.global.u32 	%r92, [%rd15+56];
	ld.global.u32 	%r93, [%rd15+52];
	ld.global.u32 	%r94, [%rd15+48];
	ld.global.u32 	%r95, [%rd15+44];
	ld.global.u32 	%r96, [%rd15+40];
	ld.global.u32 	%r97, [%rd15+36];
	ld.global.u32 	%r98, [%rd15+32];
	ld.global.u32 	%r99, [%rd15+28];
	ld.global.u32 	%r100, [%rd15+24];
	ld.global.u32 	%r101, [%rd15+20];
	ld.global.u32 	%r102, [%rd15+16];
	ld.global.u32 	%r103, [%rd15+12];
	ld.global.u32 	%r104, [%rd15+8];
	ld.global.u32 	%r105, [%rd15+4];
	ld.global.u32 	%r106, [%rd15];
	st.local.u32 	[%rd10+140], %r106;
	st.local.u32 	[%rd10+144], %r105;
	st.local.u32 	[%rd10+148], %r104;
	st.local.u32 	[%rd10+152], %r103;
	st.local.u32 	[%rd10+156], %r102;
	st.local.u32 	[%rd10+160], %r101;
	st.local.u32 	[%rd10+164], %r100;
	st.local.u32 	[%rd10+168], %r99;
	st.local.u32 	[%rd10+172], %r98;
	st.local.u32 	[%rd10+176], %r97;
	st.local.u32 	[%rd10+180], %r96;
	st.local.u32 	[%rd10+184], %r95;
	st.local.u32 	[%rd10+188], %r94;
	st.local.u32 	[%rd10+192], %r93;
	st.local.u32 	[%rd10+196], %r92;
	st.local.u32 	[%rd10+200], %r91;
	st.local.u32 	[%rd10+204], %r90;
	st.local.u32 	[%rd10+208], %r89;
	st.local.u32 	[%rd10+212], %r88;
	st.local.u32 	[%rd10+216], %r87;
	st.local.u32 	[%rd10+220], %r86;
	st.local.u32 	[%rd10+224], %r85;
	st.local.u32 	[%rd10+228], %r84;
	st.local.u32 	[%rd10+232], %r83;
	st.local.u32 	[%rd10+236], %r82;
	st.local.u32 	[%rd10+240], %r81;
	st.local.u32 	[%rd10+244], %r80;
	st.local.u32 	[%rd10+248], %r79;
	st.local.u32 	[%rd10+252], %r78;
	st.local.u32 	[%rd10+256], %r77;
	st.local.u32 	[%rd10+260], %r76;
	st.local.u32 	[%rd10+264], %r75;
	st.local.u32 	[%rd10+268], %r74;
	st.local.u32 	[%rd10+272], %r73;
	st.local.u32 	[%rd10+276], %r72;
	add.s32 	%r107, %r35, 2;
	mul.wide.u32 	%rd16, %r107, 140;
	add.s64 	%rd17, %rd11, %rd16;
	ld.global.u32 	%r108, [%rd17+136];
	ld.global.u32 	%r109, [%rd17+132];
	ld.global.u32 	%r110, [%rd17+128];
	ld.global.u32 	%r111, [%rd17+124];
	ld.global.u32 	%r112, [%rd17+120];
	ld.global.u32 	%r113, [%rd17+116];
	ld.global.u32 	%r114, [%rd17+112];
	ld.global.u32 	%r115, [%rd17+108];
	ld.global.u32 	%r116, [%rd17+104];
	ld.global.u32 	%r117, [%rd17+100];
	ld.global.u32 	%r118, [%rd17+96];
	ld.global.u32 	%r119, [%rd17+92];
	ld.global.u32 	%r120, [%rd17+88];
	ld.global.u32 	%r121, [%rd17+84];
	ld.global.u32 	%r122, [%rd17+80];
	ld.global.u32 	%r123, [%rd17+76];
	ld.global.u32 	%r124, [%rd17+72];
	ld.global.u32 	%r125, [%rd17+68];
	ld.global.u32 	%r126, [%rd17+64];
	ld.global.u32 	%r127, [%rd17+60];
	ld.global.u32 	%r128, [%rd17+56];
	ld.global.u32 	%r129, [%rd17+52];
	ld.global.u32 	%r130, [%rd17+48];
	ld.global.u32 	%r131, [%rd17+44];
	ld.global.u32 	%r132, [%rd17+40];
	ld.global.u32 	%r133, [%rd17+36];
	ld.global.u32 	%r134, [%rd17+32];
	ld.global.u32 	%r135, [%rd17+28];
	ld.global.u32 	%r136, [%rd17+24];
	ld.global.u32 	%r137, [%rd17+20];
	ld.global.u32 	%r138, [%rd17+16];
	ld.global.u32 	%r139, [%rd17+12];
	ld.global.u32 	%r140, [%rd17+8];
	ld.global.u32 	%r141, [%rd17+4];
	ld.global.u32 	%r142, [%rd17];
	st.local.u32 	[%rd10+280], %r142;
	st.local.u32 	[%rd10+284], %r141;
	st.local.u32 	[%rd10+288], %r140;
	st.local.u32 	[%rd10+292], %r139;
	st.local.u32 	[%rd10+296], %r138;
	st.local.u32 	[%rd10+300], %r137;
	st.local.u32 	[%rd10+304], %r136;
	st.local.u32 	[%rd10+308], %r135;
	st.local.u32 	[%rd10+312], %r134;
	st.local.u32 	[%rd10+316], %r133;
	st.local.u32 	[%rd10+320], %r132;
	st.local.u32 	[%rd10+324], %r131;
	st.local.u32 	[%rd10+328], %r130;
	st.local.u32 	[%rd10+332], %r129;
	st.local.u32 	[%rd10+336], %r128;
	st.local.u32 	[%rd10+340], %r127;
	st.local.u32 	[%rd10+344], %r126;
	st.local.u32 	[%rd10+348], %r125;
	st.local.u32 	[%rd10+352], %r124;
	st.local.u32 	[%rd10+356], %r123;
	st.local.u32 	[%rd10+360], %r122;
	st.local.u32 	[%rd10+364], %r121;
	st.local.u32 	[%rd10+368], %r120;
	st.local.u32 	[%rd10+372], %r119;
	st.local.u32 	[%rd10+376], %r118;
	st.local.u32 	[%rd10+380], %r117;
	st.local.u32 	[%rd10+384], %r116;
	st.local.u32 	[%rd10+388], %r115;
	st.local.u32 	[%rd10+392], %r114;
	st.local.u32 	[%rd10+396], %r113;
	st.local.u32 	[%rd10+400], %r112;
	st.local.u32 	[%rd10+404], %r111;
	st.local.u32 	[%rd10+408], %r110;
	st.local.u32 	[%rd10+412], %r109;
	st.local.u32 	[%rd10+416], %r108;
	add.s32 	%r143, %r35, 3;
	mul.wide.u32 	%rd18, %r143, 140;
	add.s64 	%rd19, %rd11, %rd18;
	ld.global.u32 	%r144, [%rd19+136];
	ld.global.u32 	%r145, [%rd19+132];
	ld.global.u32 	%r146, [%rd19+128];
	ld.global.u32 	%r147, [%rd19+124];
	ld.global.u32 	%r148, [%rd19+120];
	ld.global.u32 	%r149, [%rd19+116];
	ld.global.u32 	%r150, [%rd19+112];
	ld.global.u32 	%r151, [%rd19+108];
	ld.global.u32 	%r152, [%rd19+104];
	ld.global.u32 	%r153, [%rd19+100];
	ld.global.u32 	%r154, [%rd19+96];
	ld.global.u32 	%r155, [%rd19+92];
	ld.global.u32 	%r156, [%rd19+88];
	ld.global.u32 	%r157, [%rd19+84];
	ld.global.u32 	%r158, [%rd19+80];
	ld.global.u32 	%r159, [%rd19+76];
	ld.global.u32 	%r160, [%rd19+72];
	ld.global.u32 	%r161, [%rd19+68];
	ld.global.u32 	%r162, [%rd19+64];
	ld.global.u32 	%r163, [%rd19+60];
	ld.global.u32 	%r164, [%rd19+56];
	ld.global.u32 	%r165, [%rd19+52];
	ld.global.u32 	%r166, [%rd19+48];
	ld.global.u32 	%r167, [%rd19+44];
	ld.global.u32 	%r168, [%rd19+40];
	ld.global.u32 	%r169, [%rd19+36];
	ld.global.u32 	%r170, [%rd19+32];
	ld.global.u32 	%r171, [%rd19+28];
	ld.global.u32 	%r172, [%rd19+24];
	ld.global.u32 	%r173, [%rd19+20];
	ld.global.u32 	%r174, [%rd19+16];
	ld.global.u32 	%r175, [%rd19+12];
	ld.global.u32 	%r176, [%rd19+8];
	ld.global.u32 	%r177, [%rd19+4];
	ld.global.u32 	%r178, [%rd19];
	st.local.u32 	[%rd10+420], %r178;
	st.local.u32 	[%rd10+424], %r177;
	st.local.u32 	[%rd10+428], %r176;
	st.local.u32 	[%rd10+432], %r175;
	st.local.u32 	[%rd10+436], %r174;
	st.local.u32 	[%rd10+440], %r173;
	st.local.u32 	[%rd10+444], %r172;
	st.local.u32 	[%rd10+448], %r171;
	st.local.u32 	[%rd10+452], %r170;
	st.local.u32 	[%rd10+456], %r169;
	st.local.u32 	[%rd10+460], %r168;
	st.local.u32 	[%rd10+464], %r167;
	st.local.u32 	[%rd10+468], %r166;
	st.local.u32 	[%rd10+472], %r165;
	st.local.u32 	[%rd10+476], %r164;
	st.local.u32 	[%rd10+480], %r163;
	st.local.u32 	[%rd10+484], %r162;
	st.local.u32 	[%rd10+488], %r161;
	st.local.u32 	[%rd10+492], %r160;
	st.local.u32 	[%rd10+496], %r159;
	st.local.u32 	[%rd10+500], %r158;
	st.local.u32 	[%rd10+504], %r157;
	st.local.u32 	[%rd10+508], %r156;
	st.local.u32 	[%rd10+512], %r155;
	st.local.u32 	[%rd10+516], %r154;
	st.local.u32 	[%rd10+520], %r153;
	st.local.u32 	[%rd10+524], %r152;
	st.local.u32 	[%rd10+528], %r151;
	st.local.u32 	[%rd10+532], %r150;
	st.local.u32 	[%rd10+536], %r149;
	st.local.u32 	[%rd10+540], %r148;
	st.local.u32 	[%rd10+544], %r147;
	st.local.u32 	[%rd10+548], %r146;
	st.local.u32 	[%rd10+552], %r145;
	st.local.u32 	[%rd10+556], %r144;
	add.s32 	%r179, %r35, 4;
	mul.wide.u32 	%rd20, %r179, 140;
	add.s64 	%rd21, %rd11, %rd20;
	ld.global.u32 	%r180, [%rd21+136];
	ld.global.u32 	%r181, [%rd21+132];
	ld.global.u32 	%r182, [%rd21+128];
	ld.global.u32 	%r183, [%rd21+124];
	ld.global.u32 	%r184, [%rd21+120];
	ld.global.u32 	%r185, [%rd21+116];
	ld.global.u32 	%r186, [%rd21+112];
	ld.global.u32 	%r187, [%rd21+108];
	ld.global.u32 	%r188, [%rd21+104];
	ld.global.u32 	%r189, [%rd21+100];
	ld.global.u32 	%r190, [%rd21+96];
	ld.global.u32 	%r191, [%rd21+92];
	ld.global.u32 	%r192, [%rd21+88];
	ld.global.u32 	%r193, [%rd21+84];
	ld.global.u32 	%r194, [%rd21+80];
	ld.global.u32 	%r195, [%rd21+76];
	ld.global.u32 	%r196, [%rd21+72];
	ld.global.u32 	%r197, [%rd21+68];
	ld.global.u32 	%r198, [%rd21+64];
	ld.global.u32 	%r199, [%rd21+60];
	ld.global.u32 	%r200, [%rd21+56];
	ld.global.u32 	%r201, [%rd21+52];
	ld.global.u32 	%r202, [%rd21+48];
	ld.global.u32 	%r203, [%rd21+44];
	ld.global.u32 	%r204, [%rd21+40];
	ld.global.u32 	%r205, [%rd21+36];
	ld.global.u32 	%r206, [%rd21+32];
	ld.global.u32 	%r207, [%rd21+28];
	ld.global.u32 	%r208, [%rd21+24];
	ld.global.u32 	%r209, [%rd21+20];
	ld.global.u32 	%r210, [%rd21+16];
	ld.global.u32 	%r211, [%rd21+12];
	ld.global.u32 	%r212, [%rd21+8];
	ld.global.u32 	%r213, [%rd21+4];
	ld.global.u32 	%r214, [%rd21];
	st.local.u32 	[%rd10+560], %r214;
	st.local.u32 	[%rd10+564], %r213;
	st.local.u32 	[%rd10+568], %r212;
	st.local.u32 	[%rd10+572], %r211;
	st.local.u32 	[%rd10+576], %r210;
	st.local.u32 	[%rd10+580], %r209;
	st.local.u32 	[%rd10+584], %r208;
	st.local.u32 	[%rd10+588], %r207;
	st.local.u32 	[%rd10+592], %r206;
	st.local.u32 	[%rd10+596], %r205;
	st.local.u32 	[%rd10+600], %r204;
	st.local.u32 	[%rd10+604], %r203;
	st.local.u32 	[%rd10+608], %r202;
	st.local.u32 	[%rd10+612], %r201;
	st.local.u32 	[%rd10+616], %r200;
	st.local.u32 	[%rd10+620], %r199;
	st.local.u32 	[%rd10+624], %r198;
	st.local.u32 	[%rd10+628], %r197;
	st.local.u32 	[%rd10+632], %r196;
	st.local.u32 	[%rd10+636], %r195;
	st.local.u32 	[%rd10+640], %r194;
	st.local.u32 	[%rd10+644], %r193;
	st.local.u32 	[%rd10+648], %r192;
	st.local.u32 	[%rd10+652], %r191;
	st.local.u32 	[%rd10+656], %r190;
	st.local.u32 	[%rd10+660], %r189;
	st.local.u32 	[%rd10+664], %r188;
	st.local.u32 	[%rd10+668], %r187;
	st.local.u32 	[%rd10+672], %r186;
	st.local.u32 	[%rd10+676], %r185;
	st.local.u32 	[%rd10+680], %r184;
	st.local.u32 	[%rd10+684], %r183;
	st.local.u32 	[%rd10+688], %r182;
	st.local.u32 	[%rd10+692], %r181;
	st.local.u32 	[%rd10+696], %r180;
	add.s32 	%r215, %r35, 5;
	mul.wide.u32 	%rd22, %r215, 140;
	add.s64 	%rd23, %rd11, %rd22;
	ld.global.u32 	%r216, [%rd23+136];
	ld.global.u32 	%r217, [%rd23+132];
	ld.global.u32 	%r218, [%rd23+128];
	ld.global.u32 	%r219, [%rd23+124];
	ld.global.u32 	%r220, [%rd23+120];
	ld.global.u32 	%r221, [%rd23+116];
	ld.global.u32 	%r222, [%rd23+112];
	ld.global.u32 	%r223, [%rd23+108];
	ld.global.u32 	%r224, [%rd23+104];
	ld.global.u32 	%r225, [%rd23+100];
	ld.global.u32 	%r226, [%rd23+96];
	ld.global.u32 	%r227, [%rd23+92];
	ld.global.u32 	%r228, [%rd23+88];
	ld.global.u32 	%r229, [%rd23+84];
	ld.global.u32 	%r230, [%rd23+80];
	ld.global.u32 	%r231, [%rd23+76];
	ld.global.u32 	%r232, [%rd23+72];
	ld.global.u32 	%r233, [%rd23+68];
	ld.global.u32 	%r234, [%rd23+64];
	ld.global.u32 	%r235, [%rd23+60];
	ld.global.u32 	%r236, [%rd23+56];
	ld.global.u32 	%r237, [%rd23+52];
	ld.global.u32 	%r238, [%rd23+48];
	ld.global.u32 	%r239, [%rd23+44];
	ld.global.u32 	%r240, [%rd23+40];
	ld.global.u32 	%r241, [%rd23+36];
	ld.global.u32 	%r242, [%rd23+32];
	ld.global.u32 	%r243, [%rd23+28];
	ld.global.u32 	%r244, [%rd23+24];
	ld.global.u32 	%r245, [%rd23+20];
	ld.global.u32 	%r246, [%rd23+16];
	ld.global.u32 	%r247, [%rd23+12];
	ld.global.u32 	%r248, [%rd23+8];
	ld.global.u32 	%r249, [%rd23+4];
	ld.global.u32 	%r250, [%rd23];
	st.local.u32 	[%rd10+700], %r250;
	st.local.u32 	[%rd10+704], %r249;
	st.local.u32 	[%rd10+708], %r248;
	st.local.u32 	[%rd10+712], %r247;
	st.local.u32 	[%rd10+716], %r246;
	st.local.u32 	[%rd10+720], %r245;
	st.local.u32 	[%rd10+724], %r244;
	st.local.u32 	[%rd10+728], %r243;
	st.local.u32 	[%rd10+732], %r242;
	st.local.u32 	[%rd10+736], %r241;
	st.local.u32 	[%rd10+740], %r240;
	st.local.u32 	[%rd10+744], %r239;
	st.local.u32 	[%rd10+748], %r238;
	st.local.u32 	[%rd10+752], %r237;
	st.local.u32 	[%rd10+756], %r236;
	st.local.u32 	[%rd10+760], %r235;
	st.local.u32 	[%rd10+764], %r234;
	st.local.u32 	[%rd10+768], %r233;
	st.local.u32 	[%rd10+772], %r232;
	st.local.u32 	[%rd10+776], %r231;
	st.local.u32 	[%rd10+780], %r230;
	st.local.u32 	[%rd10+784], %r229;
	st.local.u32 	[%rd10+788], %r228;
	st.local.u32 	[%rd10+792], %r227;
	st.local.u32 	[%rd10+796], %r226;
	st.local.u32 	[%rd10+800], %r225;
	st.local.u32 	[%rd10+804], %r224;
	st.local.u32 	[%rd10+808], %r223;
	st.local.u32 	[%rd10+812], %r222;
	st.local.u32 	[%rd10+816], %r221;
	st.local.u32 	[%rd10+820], %r220;
	st.local.u32 	[%rd10+824], %r219;
	st.local.u32 	[%rd10+828], %r218;
	st.local.u32 	[%rd10+832], %r217;
	st.local.u32 	[%rd10+836], %r216;
	add.s32 	%r251, %r35, 6;
	mul.wide.u32 	%rd24, %r251, 140;
	add.s64 	%rd25, %rd11, %rd24;
	ld.global.u32 	%r252, [%rd25+136];
	ld.global.u32 	%r253, [%rd25+132];
	ld.global.u32 	%r254, [%rd25+128];
	ld.global.u32 	%r255, [%rd25+124];
	ld.global.u32 	%r256, [%rd25+120];
	ld.global.u32 	%r257, [%rd25+116];
	ld.global.u32 	%r258, [%rd25+112];
	ld.global.u32 	%r259, [%rd25+108];
	ld.global.u32 	%r260, [%rd25+104];
	ld.global.u32 	%r261, [%rd25+100];
	ld.global.u32 	%r262, [%rd25+96];
	ld.global.u32 	%r263, [%rd25+92];
	ld.global.u32 	%r264, [%rd25+88];
	ld.global.u32 	%r265, [%rd25+84];
	ld.global.u32 	%r266, [%rd25+80];
	ld.global.u32 	%r267, [%rd25+76];
	ld.global.u32 	%r268, [%rd25+72];
	ld.global.u32 	%r269, [%rd25+68];
	ld.global.u32 	%r270, [%rd25+64];
	ld.global.u32 	%r271, [%rd25+60];
	ld.global.u32 	%r272, [%rd25+56];
	ld.global.u32 	%r273, [%rd25+52];
	ld.global.u32 	%r274, [%rd25+48];
	ld.global.u32 	%r275, [%rd25+44];
	ld.global.u32 	%r276, [%rd25+40];
	ld.global.u32 	%r277, [%rd25+36];
	ld.global.u32 	%r278, [%rd25+32];
	ld.global.u32 	%r279, [%rd25+28];
	ld.global.u32 	%r280, [%rd25+24];
	ld.global.u32 	%r281, [%rd25+20];
	ld.global.u32 	%r282, [%rd25+16];
	ld.global.u32 	%r283, [%rd25+12];
	ld.global.u32 	%r284, [%rd25+8];
	ld.global.u32 	%r285, [%rd25+4];
	ld.global.u32 	%r286, [%rd25];
	st.local.u32 	[%rd10+840], %r286;
	st.local.u32 	[%rd10+844], %r285;
	st.local.u32 	[%rd10+848], %r284;
	st.local.u32 	[%rd10+852], %r283;
	st.local.u32 	[%rd10+856], %r282;
	st.local.u32 	[%rd10+860], %r281;
	st.local.u32 	[%rd10+864], %r280;
	st.local.u32 	[%rd10+868], %r279;
	st.local.u32 	[%rd10+872], %r278;
	st.local.u32 	[%rd10+876], %r277;
	st.local.u32 	[%rd10+880], %r276;
	st.local.u32 	[%rd10+884], %r275;
	st.local.u32 	[%rd10+888], %r274;
	st.local.u32 	[%rd10+892], %r273;
	st.local.u32 	[%rd10+896], %r272;
	st.local.u32 	[%rd10+900], %r271;
	st.local.u32 	[%rd10+904], %r270;
	st.local.u32 	[%rd10+908], %r269;
	st.local.u32 	[%rd10+912], %r268;
	st.local.u32 	[%rd10+916], %r267;
	st.local.u32 	[%rd10+920], %r266;
	st.local.u32 	[%rd10+924], %r265;
	st.local.u32 	[%rd10+928], %r264;
	st.local.u32 	[%rd10+932], %r263;
	st.local.u32 	[%rd10+936], %r262;
	st.local.u32 	[%rd10+940], %r261;
	st.local.u32 	[%rd10+944], %r260;
	st.local.u32 	[%rd10+948], %r259;
	st.local.u32 	[%rd10+952], %r258;
	st.local.u32 	[%rd10+956], %r257;
	st.local.u32 	[%rd10+960], %r256;
	st.local.u32 	[%rd10+964], %r255;
	st.local.u32 	[%rd10+968], %r254;
	st.local.u32 	[%rd10+972], %r253;
	st.local.u32 	[%rd10+976], %r252;
	add.s32 	%r287, %r35, 7;
	mul.wide.u32 	%rd26, %r287, 140;
	add.s64 	%rd27, %rd11, %rd26;
	ld.global.u32 	%r288, [%rd27+136];
	ld.global.u32 	%r289, [%rd27+132];
	ld.global.u32 	%r290, [%rd27+128];
	ld.global.u32 	%r291, [%rd27+124];
	ld.global.u32 	%r292, [%rd27+120];
	ld.global.u32 	%r293, [%rd27+116];
	ld.global.u32 	%r294, [%rd27+112];
	ld.global.u32 	%r295, [%rd27+108];
	ld.global.u32 	%r296, [%rd27+104];
	ld.global.u32 	%r297, [%rd27+100];
	ld.global.u32 	%r298, [%rd27+96];
	ld.global.u32 	%r299, [%rd27+92];
	ld.global.u32 	%r300, [%rd27+88];
	ld.global.u32 	%r301, [%rd27+84];
	ld.global.u32 	%r302, [%rd27+80];
	ld.global.u32 	%r303, [%rd27+76];
	ld.global.u32 	%r304, [%rd27+72];
	ld.global.u32 	%r305, [%rd27+68];
	ld.global.u32 	%r306, [%rd27+64];
	ld.global.u32 	%r307, [%rd27+60];
	ld.global.u32 	%r308, [%rd27+56];
	ld.global.u32 	%r309, [%rd27+52];
	ld.global.u32 	%r310, [%rd27+48];
	ld.global.u32 	%r311, [%rd27+44];
	ld.global.u32 	%r312, [%rd27+40];
	ld.global.u32 	%r313, [%rd27+36];
	ld.global.u32 	%r314, [%rd27+32];
	ld.global.u32 	%r315, [%rd27+28];
	ld.global.u32 	%r316, [%rd27+24];
	ld.global.u32 	%r317, [%rd27+20];
	ld.global.u32 	%r318, [%rd27+16];
	ld.global.u32 	%r319, [%rd27+12];
	ld.global.u32 	%r320, [%rd27+8];
	ld.global.u32 	%r321, [%rd27+4];
	ld.global.u32 	%r322, [%rd27];
	st.local.u32 	[%rd10+980], %r322;
	st.local.u32 	[%rd10+984], %r321;
	st.local.u32 	[%rd10+988], %r320;
	st.local.u32 	[%rd10+992], %r319;
	st.local.u32 	[%rd10+996], %r318;
	st.local.u32 	[%rd10+1000], %r317;
	st.local.u32 	[%rd10+1004], %r316;
	st.local.u32 	[%rd10+1008], %r315;
	st.local.u32 	[%rd10+1012], %r314;
	st.local.u32 	[%rd10+1016], %r313;
	st.local.u32 	[%rd10+1020], %r312;
	st.local.u32 	[%rd10+1024], %r311;
	st.local.u32 	[%rd10+1028], %r310;
	st.local.u32 	[%rd10+1032], %r309;
	st.local.u32 	[%rd10+1036], %r308;
	st.local.u32 	[%rd10+1040], %r307;
	st.local.u32 	[%rd10+1044], %r306;
	st.local.u32 	[%rd10+1048], %r305;
	st.local.u32 	[%rd10+1052], %r304;
	st.local.u32 	[%rd10+1056], %r303;
	st.local.u32 	[%rd10+1060], %r302;
	st.local.u32 	[%rd10+1064], %r301;
	st.local.u32 	[%rd10+1068], %r300;
	st.local.u32 	[%rd10+1072], %r299;
	st.local.u32 	[%rd10+1076], %r298;
	st.local.u32 	[%rd10+1080], %r297;
	st.local.u32 	[%rd10+1084], %r296;
	st.local.u32 	[%rd10+1088], %r295;
	st.local.u32 	[%rd10+1092], %r294;
	st.local.u32 	[%rd10+1096], %r293;
	st.local.u32 	[%rd10+1100], %r292;
	st.local.u32 	[%rd10+1104], %r291;
	st.local.u32 	[%rd10+1108], %r290;
	st.local.u32 	[%rd10+1112], %r289;
	st.local.u32 	[%rd10+1116], %r288;
	add.s32 	%r323, %r35, 8;
	mul.wide.u32 	%rd28, %r323, 140;
	add.s64 	%rd29, %rd11, %rd28;
	ld.global.u32 	%r324, [%rd29+136];
	ld.global.u32 	%r325, [%rd29+132];
	ld.global.u32 	%r326, [%rd29+128];
	ld.global.u32 	%r327, [%rd29+124];
	ld.global.u32 	%r328, [%rd29+120];
	ld.global.u32 	%r329, [%rd29+116];
	ld.global.u32 	%r330, [%rd29+112];
	ld.global.u32 	%r331, [%rd29+108];
	ld.global.u32 	%r332, [%rd29+104];
	ld.global.u32 	%r333, [%rd29+100];
	ld.global.u32 	%r334, [%rd29+96];
	ld.global.u32 	%r335, [%rd29+92];
	ld.global.u32 	%r336, [%rd29+88];
	ld.global.u32 	%r337, [%rd29+84];
	ld.global.u32 	%r338, [%rd29+80];
	ld.global.u32 	%r339, [%rd29+76];
	ld.global.u32 	%r340, [%rd29+72];
	ld.global.u32 	%r341, [%rd29+68];
	ld.global.u32 	%r342, [%rd29+64];
	ld.global.u32 	%r343, [%rd29+60];
	ld.global.u32 	%r344, [%rd29+56];
	ld.global.u32 	%r345, [%rd29+52];
	ld.global.u32 	%r346, [%rd29+48];
	ld.global.u32 	%r347, [%rd29+44];
	ld.global.u32 	%r348, [%rd29+40];
	ld.global.u32 	%r349, [%rd29+36];
	ld.global.u32 	%r350, [%rd29+32];
	ld.global.u32 	%r351, [%rd29+28];
	ld.global.u32 	%r352, [%rd29+24];
	ld.global.u32 	%r353, [%rd29+20];
	ld.global.u32 	%r354, [%rd29+16];
	ld.global.u32 	%r355, [%rd29+12];
	ld.global.u32 	%r356, [%rd29+8];
	ld.global.u32 	%r357, [%rd29+4];
	ld.global.u32 	%r358, [%rd29];
	st.local.u32 	[%rd10+1120], %r358;
	st.local.u32 	[%rd10+1124], %r357;
	st.local.u32 	[%rd10+1128], %r356;
	st.local.u32 	[%rd10+1132], %r355;
	st.local.u32 	[%rd10+1136], %r354;
	st.local.u32 	[%rd10+1140], %r353;
	st.local.u32 	[%rd10+1144], %r352;
	st.local.u32 	[%rd10+1148], %r351;
	st.local.u32 	[%rd10+1152], %r350;
	st.local.u32 	[%rd10+1156], %r349;
	st.local.u32 	[%rd10+1160], %r348;
	st.local.u32 	[%rd10+1164], %r347;
	st.local.u32 	[%rd10+1168], %r346;
	st.local.u32 	[%rd10+1172], %r345;
	st.local.u32 	[%rd10+1176], %r344;
	st.local.u32 	[%rd10+1180], %r343;
	st.local.u32 	[%rd10+1184], %r342;
	st.local.u32 	[%rd10+1188], %r341;
	st.local.u32 	[%rd10+1192], %r340;
	st.local.u32 	[%rd10+1196], %r339;
	st.local.u32 	[%rd10+1200], %r338;
	st.local.u32 	[%rd10+1204], %r337;
	st.local.u32 	[%rd10+1208], %r336;
	st.local.u32 	[%rd10+1212], %r335;
	st.local.u32 	[%rd10+1216], %r334;
	st.local.u32 	[%rd10+1220], %r333;
	st.local.u32 	[%rd10+1224], %r332;
	st.local.u32 	[%rd10+1228], %r331;
	st.local.u32 	[%rd10+1232], %r330;
	st.local.u32 	[%rd10+1236], %r329;
	st.local.u32 	[%rd10+1240], %r328;
	st.local.u32 	[%rd10+1244], %r327;
	st.local.u32 	[%rd10+1248], %r326;
	st.local.u32 	[%rd10+1252], %r325;
	st.local.u32 	[%rd10+1256], %r324;
	add.s32 	%r359, %r35, 9;
	mul.wide.u32 	%rd30, %r359, 140;
	add.s64 	%rd31, %rd11, %rd30;
	ld.global.u32 	%r360, [%rd31+136];
	ld.global.u32 	%r361, [%rd31+132];
	ld.global.u32 	%r362, [%rd31+128];
	ld.global.u32 	%r363, [%rd31+124];
	ld.global.u32 	%r364, [%rd31+120];
	ld.global.u32 	%r365, [%rd31+116];
	ld.global.u32 	%r366, [%rd31+112];
	ld.global.u32 	%r367, [%rd31+108];
	ld.global.u32 	%r368, [%rd31+104];
	ld.global.u32 	%r369, [%rd31+100];
	ld.global.u32 	%r370, [%rd31+96];
	ld.global.u32 	%r371, [%rd31+92];
	ld.global.u32 	%r372, [%rd31+88];
	ld.global.u32 	%r373, [%rd31+84];
	ld.global.u32 	%r374, [%rd31+80];
	ld.global.u32 	%r375, [%rd31+76];
	ld.global.u32 	%r376, [%rd31+72];
	ld.global.u32 	%r377, [%rd31+68];
	ld.global.u32 	%r378, [%rd31+64];
	ld.global.u32 	%r379, [%rd31+60];
	ld.global.u32 	%r380, [%rd31+56];
	ld.global.u32 	%r381, [%rd31+52];
	ld.global.u32 	%r382, [%rd31+48];
	ld.global.u32 	%r383, [%rd31+44];
	ld.global.u32 	%r384, [%rd31+40];
	ld.global.u32 	%r385, [%rd31+36];
	ld.global.u32 	%r386, [%rd31+32];
	ld.global.u32 	%r387, [%rd31+28];
	ld.global.u32 	%r388, [%rd31+24];
	ld.global.u32 	%r389, [%rd31+20];
	ld.global.u32 	%r390, [%rd31+16];
	ld.global.u32 	%r391, [%rd31+12];
	ld.global.u32 	%r392, [%rd31+8];
	ld.global.u32 	%r393, [%rd31+4];
	ld.global.u32 	%r394, [%rd31];
	st.local.u32 	[%rd10+1260], %r394;
	st.local.u32 	[%rd10+1264], %r393;
	st.local.u32 	[%rd10+1268], %r392;
	st.local.u32 	[%rd10+1272], %r391;
	st.local.u32 	[%rd10+1276], %r390;
	st.local.u32 	[%rd10+1280], %r389;
	st.local.u32 	[%rd10+1284], %r388;
	st.local.u32 	[%rd10+1288], %r387;
	st.local.u32 	[%rd10+1292], %r386;
	st.local.u32 	[%rd10+1296], %r385;
	st.local.u32 	[%rd10+1300], %r384;
	st.local.u32 	[%rd10+1304], %r383;
	st.local.u32 	[%rd10+1308], %r382;
	st.local.u32 	[%rd10+1312], %r381;
	st.local.u32 	[%rd10+1316], %r380;
	st.local.u32 	[%rd10+1320], %r379;
	st.local.u32 	[%rd10+1324], %r378;
	st.local.u32 	[%rd10+1328], %r377;
	st.local.u32 	[%rd10+1332], %r376;
	st.local.u32 	[%rd10+1336], %r375;
	st.local.u32 	[%rd10+1340], %r374;
	st.local.u32 	[%rd10+1344], %r373;
	st.local.u32 	[%rd10+1348], %r372;
	st.local.u32 	[%rd10+1352], %r371;
	st.local.u32 	[%rd10+1356], %r370;
	st.local.u32 	[%rd10+1360], %r369;
	st.local.u32 	[%rd10+1364], %r368;
	st.local.u32 	[%rd10+1368], %r367;
	st.local.u32 	[%rd10+1372], %r366;
	st.local.u32 	[%rd10+1376], %r365;
	st.local.u32 	[%rd10+1380], %r364;
	st.local.u32 	[%rd10+1384], %r363;
	st.local.u32 	[%rd10+1388], %r362;
	st.local.u32 	[%rd10+1392], %r361;
	st.local.u32 	[%rd10+1396], %r360;
	add.s32 	%r395, %r35, 10;
	mul.wide.u32 	%rd32, %r395, 140;
	add.s64 	%rd33, %rd11, %rd32;
	ld.global.u32 	%r396, [%rd33+136];
	ld.global.u32 	%r397, [%rd33+132];
	ld.global.u32 	%r398, [%rd33+128];
	ld.global.u32 	%r399, [%rd33+124];
	ld.global.u32 	%r400, [%rd33+120];
	ld.global.u32 	%r401, [%rd33+116];
	ld.global.u32 	%r402, [%rd33+112];
	ld.global.u32 	%r403, [%rd33+108];
	ld.global.u32 	%r404, [%rd33+104];
	ld.global.u32 	%r405, [%rd33+100];
	ld.global.u32 	%r406, [%rd33+96];
	ld.global.u32 	%r407, [%rd33+92];
	ld.global.u32 	%r408, [%rd33+88];
	ld.global.u32 	%r409, [%rd33+84];
	ld.global.u32 	%r410, [%rd33+80];
	ld.global.u32 	%r411, [%rd33+76];
	ld.global.u32 	%r412, [%rd33+72];
	ld.global.u32 	%r413, [%rd33+68];
	ld.global.u32 	%r414, [%rd33+64];
	ld.global.u32 	%r415, [%rd33+60];
	ld.global.u32 	%r416, [%rd33+56];
	ld.global.u32 	%r417, [%rd33+52];
	ld.global.u32 	%r418, [%rd33+48];
	ld.global.u32 	%r419, [%rd33+44];
	ld.global.u32 	%r420, [%rd33+40];
	ld.global.u32 	%r421, [%rd33+36];
	ld.global.u32 	%r422, [%rd33+32];
	ld.global.u32 	%r423, [%rd33+28];
	ld.global.u32 	%r424, [%rd33+24];
	ld.global.u32 	%r425, [%rd33+20];
	ld.global.u32 	%r426, [%rd33+16];
	ld.global.u32 	%r427, [%rd33+12];
	ld.global.u32 	%r428, [%rd33+8];
	ld.global.u32 	%r429, [%rd33+4];
	ld.global.u32 	%r430, [%rd33];
	st.local.u32 	[%rd10+1400], %r430;
	st.local.u32 	[%rd10+1404], %r429;
	st.local.u32 	[%rd10+1408], %r428;
	st.local.u32 	[%rd10+1412], %r427;
	st.local.u32 	[%rd10+1416], %r426;
	st.local.u32 	[%rd10+1420], %r425;
	st.local.u32 	[%rd10+1424], %r424;
	st.local.u32 	[%rd10+1428], %r423;
	st.local.u32 	[%rd10+1432], %r422;
	st.local.u32 	[%rd10+1436], %r421;
	st.local.u32 	[%rd10+1440], %r420;
	st.local.u32 	[%rd10+1444], %r419;
	st.local.u32 	[%rd10+1448], %r418;
	st.local.u32 	[%rd10+1452], %r417;
	st.local.u32 	[%rd10+1456], %r416;
	st.local.u32 	[%rd10+1460], %r415;
	st.local.u32 	[%rd10+1464], %r414;
	st.local.u32 	[%rd10+1468], %r413;
	st.local.u32 	[%rd10+1472], %r412;
	st.local.u32 	[%rd10+1476], %r411;
	st.local.u32 	[%rd10+1480], %r410;
	st.local.u32 	[%rd10+1484], %r409;
	st.local.u32 	[%rd10+1488], %r408;
	st.local.u32 	[%rd10+1492], %r407;
	st.local.u32 	[%rd10+1496], %r406;
	st.local.u32 	[%rd10+1500], %r405;
	st.local.u32 	[%rd10+1504], %r404;
	st.local.u32 	[%rd10+1508], %r403;
	st.local.u32 	[%rd10+1512], %r402;
	st.local.u32 	[%rd10+1516], %r401;
	st.local.u32 	[%rd10+1520], %r400;
	st.local.u32 	[%rd10+1524], %r399;
	st.local.u32 	[%rd10+1528], %r398;
	st.local.u32 	[%rd10+1532], %r397;
	st.local.u32 	[%rd10+1536], %r396;
	add.s32 	%r431, %r35, 11;
	mul.wide.u32 	%rd34, %r431, 140;
	add.s64 	%rd35, %rd11, %rd34;
	ld.global.u32 	%r432, [%rd35+136];
	ld.global.u32 	%r433, [%rd35+132];
	ld.global.u32 	%r434, [%rd35+128];
	ld.global.u32 	%r435, [%rd35+124];
	ld.global.u32 	%r436, [%rd35+120];
	ld.global.u32 	%r437, [%rd35+116];
	ld.global.u32 	%r438, [%rd35+112];
	ld.global.u32 	%r439, [%rd35+108];
	ld.global.u32 	%r440, [%rd35+104];
	ld.global.u32 	%r441, [%rd35+100];
	ld.global.u32 	%r442, [%rd35+96];
	ld.global.u32 	%r443, [%rd35+92];
	ld.global.u32 	%r444, [%rd35+88];
	ld.global.u32 	%r445, [%rd35+84];
	ld.global.u32 	%r446, [%rd35+80];
	ld.global.u32 	%r447, [%rd35+76];
	ld.global.u32 	%r448, [%rd35+72];
	ld.global.u32 	%r449, [%rd35+68];
	ld.global.u32 	%r450, [%rd35+64];
	ld.global.u32 	%r451, [%rd35+60];
	ld.global.u32 	%r452, [%rd35+56];
	ld.global.u32 	%r453, [%rd35+52];
	ld.global.u32 	%r454, [%rd35+48];
	ld.global.u32 	%r455, [%rd35+44];
	ld.global.u32 	%r456, [%rd35+40];
	ld.global.u32 	%r457, [%rd35+36];
	ld.global.u32 	%r458, [%rd35+32];
	ld.global.u32 	%r459, [%rd35+28];
	ld.global.u32 	%r460, [%rd35+24];
	ld.global.u32 	%r461, [%rd35+20];
	ld.global.u32 	%r462, [%rd35+16];
	ld.global.u32 	%r463, [%rd35+12];
	ld.global.u32 	%r464, [%rd35+8];
	ld.global.u32 	%r465, [%rd35+4];
	ld.global.u32 	%r466, [%rd35];
	st.local.u32 	[%rd10+1540], %r466;
	st.local.u32 	[%rd10+1544], %r465;
	st.local.u32 	[%rd10+1548], %r464;
	st.local.u32 	[%rd10+1552], %r463;
	st.local.u32 	[%rd10+1556], %r462;
	st.local.u32 	[%rd10+1560], %r461;
	st.local.u32 	[%rd10+1564], %r460;
	st.local.u32 	[%rd10+1568], %r459;
	st.local.u32 	[%rd10+1572], %r458;
	st.local.u32 	[%rd10+1576], %r457;
	st.local.u32 	[%rd10+1580], %r456;
	st.local.u32 	[%rd10+1584], %r455;
	st.local.u32 	[%rd10+1588], %r454;
	st.local.u32 	[%rd10+1592], %r453;
	st.local.u32 	[%rd10+1596], %r452;
	st.local.u32 	[%rd10+1600], %r451;
	st.local.u32 	[%rd10+1604], %r450;
	st.local.u32 	[%rd10+1608], %r449;
	st.local.u32 	[%rd10+1612], %r448;
	st.local.u32 	[%rd10+1616], %r447;
	st.local.u32 	[%rd10+1620], %r446;
	st.local.u32 	[%rd10+1624], %r445;
	st.local.u32 	[%rd10+1628], %r444;
	st.local.u32 	[%rd10+1632], %r443;
	st.local.u32 	[%rd10+1636], %r442;
	st.local.u32 	[%rd10+1640], %r441;
	st.local.u32 	[%rd10+1644], %r440;
	st.local.u32 	[%rd10+1648], %r439;
	st.local.u32 	[%rd10+1652], %r438;
	st.local.u32 	[%rd10+1656], %r437;
	st.local.u32 	[%rd10+1660], %r436;
	st.local.u32 	[%rd10+1664], %r435;
	st.local.u32 	[%rd10+1668], %r434;
	st.local.u32 	[%rd10+1672], %r433;
	st.local.u32 	[%rd10+1676], %r432;
	add.s32 	%r467, %r35, 12;
	mul.wide.u32 	%rd36, %r467, 140;
	add.s64 	%rd37, %rd11, %rd36;
	ld.global.u32 	%r468, [%rd37+136];
	ld.global.u32 	%r469, [%rd37+132];
	ld.global.u32 	%r470, [%rd37+128];
	ld.global.u32 	%r471, [%rd37+124];
	ld.global.u32 	%r472, [%rd37+120];
	ld.global.u32 	%r473, [%rd37+116];
	ld.global.u32 	%r474, [%rd37+112];
	ld.global.u32 	%r475, [%rd37+108];
	ld.global.u32 	%r476, [%rd37+104];
	ld.global.u32 	%r477, [%rd37+100];
	ld.global.u32 	%r478, [%rd37+96];
	ld.global.u32 	%r479, [%rd37+92];
	ld.global.u32 	%r480, [%rd37+88];
	ld.global.u32 	%r481, [%rd37+84];
	ld.global.u32 	%r482, [%rd37+80];
	ld.global.u32 	%r483, [%rd37+76];
	ld.global.u32 	%r484, [%rd37+72];
	ld.global.u32 	%r485, [%rd37+68];
	ld.global.u32 	%r486, [%rd37+64];
	ld.global.u32 	%r487, [%rd37+60];
	ld.global.u32 	%r488, [%rd37+56];
	ld.global.u32 	%r489, [%rd37+52];
	ld.global.u32 	%r490, [%rd37+48];
	ld.global.u32 	%r491, [%rd37+44];
	ld.global.u32 	%r492, [%rd37+40];
	ld.global.u32 	%r493, [%rd37+36];
	ld.global.u32 	%r494, [%rd37+32];
	ld.global.u32 	%r495, [%rd37+28];
	ld.global.u32 	%r496, [%rd37+24];
	ld.global.u32 	%r497, [%rd37+20];
	ld.global.u32 	%r498, [%rd37+16];
	ld.global.u32 	%r499, [%rd37+12];
	ld.global.u32 	%r500, [%rd37+8];
	ld.global.u32 	%r501, [%rd37+4];
	ld.global.u32 	%r502, [%rd37];
	st.local.u32 	[%rd10+1680], %r502;
	st.local.u32 	[%rd10+1684], %r501;
	st.local.u32 	[%rd10+1688], %r500;
	st.local.u32 	[%rd10+1692], %r499;
	st.local.u32 	[%rd10+1696], %r498;
	st.local.u32 	[%rd10+1700], %r497;
	st.local.u32 	[%rd10+1704], %r496;
	st.local.u32 	[%rd10+1708], %r495;
	st.local.u32 	[%rd10+1712], %r494;
	st.local.u32 	[%rd10+1716], %r493;
	st.local.u32 	[%rd10+1720], %r492;
	st.local.u32 	[%rd10+1724], %r491;
	st.local.u32 	[%rd10+1728], %r490;
	st.local.u32 	[%rd10+1732], %r489;
	st.local.u32 	[%rd10+1736], %r488;
	st.local.u32 	[%rd10+1740], %r487;
	st.local.u32 	[%rd10+1744], %r486;
	st.local.u32 	[%rd10+1748], %r485;
	st.local.u32 	[%rd10+1752], %r484;
	st.local.u32 	[%rd10+1756], %r483;
	st.local.u32 	[%rd10+1760], %r482;
	st.local.u32 	[%rd10+1764], %r481;
	st.local.u32 	[%rd10+1768], %r480;
	st.local.u32 	[%rd10+1772], %r479;
	st.local.u32 	[%rd10+1776], %r478;
	st.local.u32 	[%rd10+1780], %r477;
	st.local.u32 	[%rd10+1784], %r476;
	st.local.u32 	[%rd10+1788], %r475;
	st.local.u32 	[%rd10+1792], %r474;
	st.local.u32 	[%rd10+1796], %r473;
	st.local.u32 	[%rd10+1800], %r472;
	st.local.u32 	[%rd10+1804], %r471;
	st.local.u32 	[%rd10+1808], %r470;
	st.local.u32 	[%rd10+1812], %r469;
	st.local.u32 	[%rd10+1816], %r468;
	add.s32 	%r503, %r35, 13;
	mul.wide.u32 	%rd38, %r503, 140;
	add.s64 	%rd39, %rd11, %rd38;
	ld.global.u32 	%r504, [%rd39+136];
	ld.global.u32 	%r505, [%rd39+132];
	ld.global.u32 	%r506, [%rd39+128];
	ld.global.u32 	%r507, [%rd39+124];
	ld.global.u32 	%r508, [%rd39+120];
	ld.global.u32 	%r509, [%rd39+116];
	ld.global.u32 	%r510, [%rd39+112];
	ld.global.u32 	%r511, [%rd39+108];
	ld.global.u32 	%r512, [%rd39+104];
	ld.global.u32 	%r513, [%rd39+100];
	ld.global.u32 	%r514, [%rd39+96];
	ld.global.u32 	%r515, [%rd39+92];
	ld.global.u32 	%r516, [%rd39+88];
	ld.global.u32 	%r517, [%rd39+84];
	ld.global.u32 	%r518, [%rd39+80];
	ld.global.u32 	%r519, [%rd39+76];
	ld.global.u32 	%r520, [%rd39+72];
	ld.global.u32 	%r521, [%rd39+68];
	ld.global.u32 	%r522, [%rd39+64];
	ld.global.u32 	%r523, [%rd39+60];
	ld.global.u32 	%r524, [%rd39+56];
	ld.global.u32 	%r525, [%rd39+52];
	ld.global.u32 	%r526, [%rd39+48];
	ld.global.u32 	%r527, [%rd39+44];
	ld.global.u32 	%r528, [%rd39+40];
	ld.global.u32 	%r529, [%rd39+36];
	ld.global.u32 	%r530, [%rd39+32];
	ld.global.u32 	%r531, [%rd39+28];
	ld.global.u32 	%r532, [%rd39+24];
	ld.global.u32 	%r533, [%rd39+20];
	ld.global.u32 	%r534, [%rd39+16];
	ld.global.u32 	%r535, [%rd39+12];
	ld.global.u32 	%r536, [%rd39+8];
	ld.global.u32 	%r537, [%rd39+4];
	ld.global.u32 	%r538, [%rd39];
	st.local.u32 	[%rd10+1820], %r538;
	st.local.u32 	[%rd10+1824], %r537;
	st.local.u32 	[%rd10+1828], %r536;
	st.local.u32 	[%rd10+1832], %r535;
	st.local.u32 	[%rd10+1836], %r534;
	st.local.u32 	[%rd10+1840], %r533;
	st.local.u32 	[%rd10+1844], %r532;
	st.local.u32 	[%rd10+1848], %r531;
	st.local.u32 	[%rd10+1852], %r530;
	st.local.u32 	[%rd10+1856], %r529;
	st.local.u32 	[%rd10+1860], %r528;
	st.local.u32 	[%rd10+1864], %r527;
	st.local.u32 	[%rd10+1868], %r526;
	st.local.u32 	[%rd10+1872], %r525;
	st.local.u32 	[%rd10+1876], %r524;
	st.local.u32 	[%rd10+1880], %r523;
	st.local.u32 	[%rd10+1884], %r522;
	st.local.u32 	[%rd10+1888], %r521;
	st.local.u32 	[%rd10+1892], %r520;
	st.local.u32 	[%rd10+1896], %r519;
	st.local.u32 	[%rd10+1900], %r518;
	st.local.u32 	[%rd10+1904], %r517;
	st.local.u32 	[%rd10+1908], %r516;
	st.local.u32 	[%rd10+1912], %r515;
	st.local.u32 	[%rd10+1916], %r514;
	st.local.u32 	[%rd10+1920], %r513;
	st.local.u32 	[%rd10+1924], %r512;
	st.local.u32 	[%rd10+1928], %r511;
	st.local.u32 	[%rd10+1932], %r510;
	st.local.u32 	[%rd10+1936], %r509;
	st.local.u32 	[%rd10+1940], %r508;
	st.local.u32 	[%rd10+1944], %r507;
	st.local.u32 	[%rd10+1948], %r506;
	st.local.u32 	[%rd10+1952], %r505;
	st.local.u32 	[%rd10+1956], %r504;
	add.s32 	%r539, %r35, 14;
	mul.wide.u32 	%rd40, %r539, 140;
	add.s64 	%rd41, %rd11, %rd40;
	ld.global.u32 	%r540, [%rd41+136];
	ld.global.u32 	%r541, [%rd41+132];
	ld.global.u32 	%r542, [%rd41+128];
	ld.global.u32 	%r543, [%rd41+124];
	ld.global.u32 	%r544, [%rd41+120];
	ld.global.u32 	%r545, [%rd41+116];
	ld.global.u32 	%r546, [%rd41+112];
	ld.global.u32 	%r547, [%rd41+108];
	ld.global.u32 	%r548, [%rd41+104];
	ld.global.u32 	%r549, [%rd41+100];
	ld.global.u32 	%r550, [%rd41+96];
	ld.global.u32 	%r551, [%rd41+92];
	ld.global.u32 	%r552, [%rd41+88];
	ld.global.u32 	%r553, [%rd41+84];
	ld.global.u32 	%r554, [%rd41+80];
	ld.global.u32 	%r555, [%rd41+76];
	ld.global.u32 	%r556, [%rd41+72];
	ld.global.u32 	%r557, [%rd41+68];
	ld.global.u32 	%r558, [%rd41+64];
	ld.global.u32 	%r559, [%rd41+60];
	ld.global.u32 	%r560, [%rd41+56];
	ld.global.u32 	%r561, [%rd41+52];
	ld.global.u32 	%r562, [%rd41+48];
	ld.global.u32 	%r563, [%rd41+44];
	ld.global.u32 	%r564, [%rd41+40];
	ld.global.u32 	%r565, [%rd41+36];
	ld.global.u32 	%r566, [%rd41+32];
	ld.global.u32 	%r567, [%rd41+28];
	ld.global.u32 	%r568, [%rd41+24];
	ld.global.u32 	%r569, [%rd41+20];
	ld.global.u32 	%r570, [%rd41+16];
	ld.global.u32 	%r571, [%rd41+12];
	ld.global.u32 	%r572, [%rd41+8];
	ld.global.u32 	%r573, [%rd41+4];
	ld.global.u32 	%r574, [%rd41];
	st.local.u32 	[%rd10+1960], %r574;
	st.local.u32 	[%rd10+1964], %r573;
	st.local.u32 	[%rd10+1968], %r572;
	st.local.u32 	[%rd10+1972], %r571;
	st.local.u32 	[%rd10+1976], %r570;
	st.local.u32 	[%rd10+1980], %r569;
	st.local.u32 	[%rd10+1984], %r568;
	st.local.u32 	[%rd10+1988], %r567;
	st.local.u32 	[%rd10+1992], %r566;
	st.local.u32 	[%rd10+1996], %r565;
	st.local.u32 	[%rd10+2000], %r564;
	st.local.u32 	[%rd10+2004], %r563;
	st.local.u32 	[%rd10+2008], %r562;
	st.local.u32 	[%rd10+2012], %r561;
	st.local.u32 	[%rd10+2016], %r560;
	st.local.u32 	[%rd10+2020], %r559;
	st.local.u32 	[%rd10+2024], %r558;
	st.local.u32 	[%rd10+2028], %r557;
	st.local.u32 	[%rd10+2032], %r556;
	st.local.u32 	[%rd10+2036], %r555;
	st.local.u32 	[%rd10+2040], %r554;
	st.local.u32 	[%rd10+2044], %r553;
	st.local.u32 	[%rd10+2048], %r552;
	st.local.u32 	[%rd10+2052], %r551;
	st.local.u32 	[%rd10+2056], %r550;
	st.local.u32 	[%rd10+2060], %r549;
	st.local.u32 	[%rd10+2064], %r548;
	st.local.u32 	[%rd10+2068], %r547;
	st.local.u32 	[%rd10+2072], %r546;
	st.local.u32 	[%rd10+2076], %r545;
	st.local.u32 	[%rd10+2080], %r544;
	st.local.u32 	[%rd10+2084], %r543;
	st.local.u32 	[%rd10+2088], %r542;
	st.local.u32 	[%rd10+2092], %r541;
	st.local.u32 	[%rd10+2096], %r540;
	add.s32 	%r575, %r35, 15;
	mul.wide.u32 	%rd42, %r575, 140;
	add.s64 	%rd43, %rd11, %rd42;
	ld.global.u32 	%r576, [%rd43+136];
	ld.global.u32 	%r577, [%rd43+132];
	ld.global.u32 	%r578, [%rd43+128];
	ld.global.u32 	%r579, [%rd43+124];
	ld.global.u32 	%r580, [%rd43+120];
	ld.global.u32 	%r581, [%rd43+116];
	ld.global.u32 	%r582, [%rd43+112];
	ld.global.u32 	%r583, [%rd43+108];
	ld.global.u32 	%r584, [%rd43+104];
	ld.global.u32 	%r585, [%rd43+100];
	ld.global.u32 	%r586, [%rd43+96];
	ld.global.u32 	%r587, [%rd43+92];
	ld.global.u32 	%r588, [%rd43+88];
	ld.global.u32 	%r589, [%rd43+84];
	ld.global.u32 	%r590, [%rd43+80];
	ld.global.u32 	%r591, [%rd43+76];
	ld.global.u32 	%r592, [%rd43+72];
	ld.global.u32 	%r593, [%rd43+68];
	ld.global.u32 	%r594, [%rd43+64];
	ld.global.u32 	%r595, [%rd43+60];
	ld.global.u32 	%r596, [%rd43+56];
	ld.global.u32 	%r597, [%rd43+52];
	ld.global.u32 	%r598, [%rd43+48];
	ld.global.u32 	%r599, [%rd43+44];
	ld.global.u32 	%r600, [%rd43+40];
	ld.global.u32 	%r601, [%rd43+36];
	ld.global.u32 	%r602, [%rd43+32];
	ld.global.u32 	%r603, [%rd43+28];
	ld.global.u32 	%r604, [%rd43+24];
	ld.global.u32 	%r605, [%rd43+20];
	ld.global.u32 	%r606, [%rd43+16];
	ld.global.u32 	%r607, [%rd43+12];
	ld.global.u32 	%r608, [%rd43+8];
	ld.global.u32 	%r609, [%rd43+4];
	ld.global.u32 	%r610, [%rd43];
	st.local.u32 	[%rd10+2100], %r610;
	st.local.u32 	[%rd10+2104], %r609;
	st.local.u32 	[%rd10+2108], %r608;
	st.local.u32 	[%rd10+2112], %r607;
	st.local.u32 	[%rd10+2116], %r606;
	st.local.u32 	[%rd10+2120], %r605;
	st.local.u32 	[%rd10+2124], %r604;
	st.local.u32 	[%rd10+2128], %r603;
	st.local.u32 	[%rd10+2132], %r602;
	st.local.u32 	[%rd10+2136], %r601;
	st.local.u32 	[%rd10+2140], %r600;
	st.local.u32 	[%rd10+2144], %r599;
	st.local.u32 	[%rd10+2148], %r598;
	st.local.u32 	[%rd10+2152], %r597;
	st.local.u32 	[%rd10+2156], %r596;
	st.local.u32 	[%rd10+2160], %r595;
	st.local.u32 	[%rd10+2164], %r594;
	st.local.u32 	[%rd10+2168], %r593;
	st.local.u32 	[%rd10+2172], %r592;
	st.local.u32 	[%rd10+2176], %r591;
	st.local.u32 	[%rd10+2180], %r590;
	st.local.u32 	[%rd10+2184], %r589;
	st.local.u32 	[%rd10+2188], %r588;
	st.local.u32 	[%rd10+2192], %r587;
	st.local.u32 	[%rd10+2196], %r586;
	st.local.u32 	[%rd10+2200], %r585;
	st.local.u32 	[%rd10+2204], %r584;
	st.local.u32 	[%rd10+2208], %r583;
	st.local.u32 	[%rd10+2212], %r582;
	st.local.u32 	[%rd10+2216], %r581;
	st.local.u32 	[%rd10+2220], %r580;
	st.local.u32 	[%rd10+2224], %r579;
	st.local.u32 	[%rd10+2228], %r578;
	st.local.u32 	[%rd10+2232], %r577;
	st.local.u32 	[%rd10+2236], %r576;
	add.s32 	%r1135, %r1135, 16;
	setp.eq.s32 	%p3, %r1135, %r1130;
	@%p3 bra 	$L__BB1_4;
	bra.uni 	$L__BB1_3;
$L__BB1_4:
	and.b32  	%r3, %r29, 15;
	setp.eq.s32 	%p4, %r3, 0;
	@%p4 bra 	$L__BB1_13;
	setp.lt.u32 	%p5, %r3, 8;
	@%p5 bra 	$L__BB1_7;
	ld.param.u64 	%rd97, [_Z11gen_normalsPfP18curandStateSobol32mj_param_1];
	mul.wide.u32 	%rd44, %r1130, 140;
	add.s64 	%rd45, %rd1, %rd44;
	mov.u32 	%r611, %ctaid.x;
	mov.u32 	%r612, %tid.x;
	mad.lo.s32 	%r613, %r611, %r1, %r612;
	mad.lo.s32 	%r614, %r29, %r613, %r1130;
	cvta.to.global.u64 	%rd46, %rd97;
	mul.wide.u32 	%rd47, %r614, 140;
	add.s64 	%rd48, %rd46, %rd47;
	ld.global.u32 	%r615, [%rd48+136];
	ld.global.u32 	%r616, [%rd48+132];
	ld.global.u32 	%r617, [%rd48+128];
	ld.global.u32 	%r618, [%rd48+124];
	ld.global.u32 	%r619, [%rd48+120];
	ld.global.u32 	%r620, [%rd48+116];
	ld.global.u32 	%r621, [%rd48+112];
	ld.global.u32 	%r622, [%rd48+108];
	ld.global.u32 	%r623, [%rd48+104];
	ld.global.u32 	%r624, [%rd48+100];
	ld.global.u32 	%r625, [%rd48+96];
	ld.global.u32 	%r626, [%rd48+92];
	ld.global.u32 	%r627, [%rd48+88];
	ld.global.u32 	%r628, [%rd48+84];
	ld.global.u32 	%r629, [%rd48+80];
	ld.global.u32 	%r630, [%rd48+76];
	ld.global.u32 	%r631, [%rd48+72];
	ld.global.u32 	%r632, [%rd48+68];
	ld.global.u32 	%r633, [%rd48+64];
	ld.global.u32 	%r634, [%rd48+60];
	ld.global.u32 	%r635, [%rd48+56];
	ld.global.u32 	%r636, [%rd48+52];
	ld.global.u32 	%r637, [%rd48+48];
	ld.global.u32 	%r638, [%rd48+44];
	ld.global.u32 	%r639, [%rd48+40];
	ld.global.u32 	%r640, [%rd48+36];
	ld.global.u32 	%r641, [%rd48+32];
	ld.global.u32 	%r642, [%rd48+28];
	ld.global.u32 	%r643, [%rd48+24];
	ld.global.u32 	%r644, [%rd48+20];
	ld.global.u32 	%r645, [%rd48+16];
	ld.global.u32 	%r646, [%rd48+12];
	ld.global.u32 	%r647, [%rd48+8];
	ld.global.u32 	%r648, [%rd48+4];
	ld.global.u32 	%r649, [%rd48];
	st.local.u32 	[%rd45], %r649;
	st.local.u32 	[%rd45+4], %r648;
	st.local.u32 	[%rd45+8], %r647;
	st.local.u32 	[%rd45+12], %r646;
	st.local.u32 	[%rd45+16], %r645;
	st.local.u32 	[%rd45+20], %r644;
	st.local.u32 	[%rd45+24], %r643;
	st.local.u32 	[%rd45+28], %r642;
	st.local.u32 	[%rd45+32], %r641;
	st.local.u32 	[%rd45+36], %r640;
	st.local.u32 	[%rd45+40], %r639;
	st.local.u32 	[%rd45+44], %r638;
	st.local.u32 	[%rd45+48], %r637;
	st.local.u32 	[%rd45+52], %r636;
	st.local.u32 	[%rd45+56], %r635;
	st.local.u32 	[%rd45+60], %r634;
	st.local.u32 	[%rd45+64], %r633;
	st.local.u32 	[%rd45+68], %r632;
	st.local.u32 	[%rd45+72], %r631;
	st.local.u32 	[%rd45+76], %r630;
	st.local.u32 	[%rd45+80], %r629;
	st.local.u32 	[%rd45+84], %r628;
	st.local.u32 	[%rd45+88], %r627;
	st.local.u32 	[%rd45+92], %r626;
	st.local.u32 	[%rd45+96], %r625;
	st.local.u32 	[%rd45+100], %r624;
	st.local.u32 	[%rd45+104], %r623;
	st.local.u32 	[%rd45+108], %r622;
	st.local.u32 	[%rd45+112], %r621;
	st.local.u32 	[%rd45+116], %r620;
	st.local.u32 	[%rd45+120], %r619;
	st.local.u32 	[%rd45+124], %r618;
	st.local.u32 	[%rd45+128], %r617;
	st.local.u32 	[%rd45+132], %r616;
	st.local.u32 	[%rd45+136], %r615;
	add.s32 	%r650, %r614, 1;
	mul.wide.u32 	%rd49, %r650, 140;
	add.s64 	%rd50, %rd46, %rd49;
	ld.global.u32 	%r651, [%rd50+136];
	ld.global.u32 	%r652, [%rd50+132];
	ld.global.u32 	%r653, [%rd50+128];
	ld.global.u32 	%r654, [%rd50+124];
	ld.global.u32 	%r655, [%rd50+120];
	ld.global.u32 	%r656, [%rd50+116];
	ld.global.u32 	%r657, [%rd50+112];
	ld.global.u32 	%r658, [%rd50+108];
	ld.global.u32 	%r659, [%rd50+104];
	ld.global.u32 	%r660, [%rd50+100];
	ld.global.u32 	%r661, [%rd50+96];
	ld.global.u32 	%r662, [%rd50+92];
	ld.global.u32 	%r663, [%rd50+88];
	ld.global.u32 	%r664, [%rd50+84];
	ld.global.u32 	%r665, [%rd50+80];
	ld.global.u32 	%r666, [%rd50+76];
	ld.global.u32 	%r667, [%rd50+72];
	ld.global.u32 	%r668, [%rd50+68];
	ld.global.u32 	%r669, [%rd50+64];
	ld.global.u32 	%r670, [%rd50+60];
	ld.global.u32 	%r671, [%rd50+56];
	ld.global.u32 	%r672, [%rd50+52];
	ld.global.u32 	%r673, [%rd50+48];
	ld.global.u32 	%r674, [%rd50+44];
	ld.global.u32 	%r675, [%rd50+40];
	ld.global.u32 	%r676, [%rd50+36];
	ld.global.u32 	%r677, [%rd50+32];
	ld.global.u32 	%r678, [%rd50+28];
	ld.global.u32 	%r679, [%rd50+24];
	ld.global.u32 	%r680, [%rd50+20];
	ld.global.u32 	%r681, [%rd50+16];
	ld.global.u32 	%r682, [%rd50+12];
	ld.global.u32 	%r683, [%rd50+8];
	ld.global.u32 	%r684, [%rd50+4];
	ld.global.u32 	%r685, [%rd50];
	st.local.u32 	[%rd45+140], %r685;
	st.local.u32 	[%rd45+144], %r684;
	st.local.u32 	[%rd45+148], %r683;
	st.local.u32 	[%rd45+152], %r682;
	st.local.u32 	[%rd45+156], %r681;
	st.local.u32 	[%rd45+160], %r680;
	st.local.u32 	[%rd45+164], %r679;
	st.local.u32 	[%rd45+168], %r678;
	st.local.u32 	[%rd45+172], %r677;
	st.local.u32 	[%rd45+176], %r676;
	st.local.u32 	[%rd45+180], %r675;
	st.local.u32 	[%rd45+184], %r674;
	st.local.u32 	[%rd45+188], %r673;
	st.local.u32 	[%rd45+192], %r672;
	st.local.u32 	[%rd45+196], %r671;
	st.local.u32 	[%rd45+200], %r670;
	st.local.u32 	[%rd45+204], %r669;
	st.local.u32 	[%rd45+208], %r668;
	st.local.u32 	[%rd45+212], %r667;
	st.local.u32 	[%rd45+216], %r666;
	st.local.u32 	[%rd45+220], %r665;
	st.local.u32 	[%rd45+224], %r664;
	st.local.u32 	[%rd45+228], %r663;
	st.local.u32 	[%rd45+232], %r662;
	st.local.u32 	[%rd45+236], %r661;
	st.local.u32 	[%rd45+240], %r660;
	st.local.u32 	[%rd45+244], %r659;
	st.local.u32 	[%rd45+248], %r658;
	st.local.u32 	[%rd45+252], %r657;
	st.local.u32 	[%rd45+256], %r656;
	st.local.u32 	[%rd45+260], %r655;
	st.local.u32 	[%rd45+264], %r654;
	st.local.u32 	[%rd45+268], %r653;
	st.local.u32 	[%rd45+272], %r652;
	st.local.u32 	[%rd45+276], %r651;
	add.s32 	%r686, %r614, 2;
	mul.wide.u32 	%rd51, %r686, 140;
	add.s64 	%rd52, %rd46, %rd51;
	ld.global.u32 	%r687, [%rd52+136];
	ld.global.u32 	%r688, [%rd52+132];
	ld.global.u32 	%r689, [%rd52+128];
	ld.global.u32 	%r690, [%rd52+124];
	ld.global.u32 	%r691, [%rd52+120];
	ld.global.u32 	%r692, [%rd52+116];
	ld.global.u32 	%r693, [%rd52+112];
	ld.global.u32 	%r694, [%rd52+108];
	ld.global.u32 	%r695, [%rd52+104];
	ld.global.u32 	%r696, [%rd52+100];
	ld.global.u32 	%r697, [%rd52+96];
	ld.global.u32 	%r698, [%rd52+92];
	ld.global.u32 	%r699, [%rd52+88];
	ld.global.u32 	%r700, [%rd52+84];
	ld.global.u32 	%r701, [%rd52+80];
	ld.global.u32 	%r702, [%rd52+76];
	ld.global.u32 	%r703, [%rd52+72];
	ld.global.u32 	%r704, [%rd52+68];
	ld.global.u32 	%r705, [%rd52+64];
	ld.global.u32 	%r706, [%rd52+60];
	ld.global.u32 	%r707, [%rd52+56];
	ld.global.u32 	%r708, [%rd52+52];
	ld.global.u32 	%r709, [%rd52+48];
	ld.global.u32 	%r710, [%rd52+44];
	ld.global.u32 	%r711, [%rd52+40];
	ld.global.u32 	%r712, [%rd52+36];
	ld.global.u32 	%r713, [%rd52+32];
	ld.global.u32 	%r714, [%rd52+28];
	ld.global.u32 	%r715, [%rd52+24];
	ld.global.u32 	%r716, [%rd52+20];
	ld.global.u32 	%r717, [%rd52+16];
	ld.global.u32 	%r718, [%rd52+12];
	ld.global.u32 	%r719, [%rd52+8];
	ld.global.u32 	%r720, [%rd52+4];
	ld.global.u32 	%r721, [%rd52];
	st.local.u32 	[%rd45+280], %r721;
	st.local.u32 	[%rd45+284], %r720;
	st.local.u32 	[%rd45+288], %r719;
	st.local.u32 	[%rd45+292], %r718;
	st.local.u32 	[%rd45+296], %r717;
	st.local.u32 	[%rd45+300], %r716;
	st.local.u32 	[%rd45+304], %r715;
	st.local.u32 	[%rd45+308], %r714;
	st.local.u32 	[%rd45+312], %r713;
	st.local.u32 	[%rd45+316], %r712;
	st.local.u32 	[%rd45+320], %r711;
	st.local.u32 	[%rd45+324], %r710;
	st.local.u32 	[%rd45+328], %r709;
	st.local.u32 	[%rd45+332], %r708;
	st.local.u32 	[%rd45+336], %r707;
	st.local.u32 	[%rd45+340], %r706;
	st.local.u32 	[%rd45+344], %r705;
	st.local.u32 	[%rd45+348], %r704;
	st.local.u32 	[%rd45+352], %r703;
	st.local.u32 	[%rd45+356], %r702;
	st.local.u32 	[%rd45+360], %r701;
	st.local.u32 	[%rd45+364], %r700;
	st.local.u32 	[%rd45+368], %r699;
	st.local.u32 	[%rd45+372], %r698;
	st.local.u32 	[%rd45+376], %r697;
	st.local.u32 	[%rd45+380], %r696;
	st.local.u32 	[%rd45+384], %r695;
	st.local.u32 	[%rd45+388], %r694;
	st.local.u32 	[%rd45+392], %r693;
	st.local.u32 	[%rd45+396], %r692;
	st.local.u32 	[%rd45+400], %r691;
	st.local.u32 	[%rd45+404], %r690;
	st.local.u32 	[%rd45+408], %r689;
	st.local.u32 	[%rd45+412], %r688;
	st.local.u32 	[%rd45+416], %r687;
	add.s32 	%r722, %r614, 3;
	mul.wide.u32 	%rd53, %r722, 140;
	add.s64 	%rd54, %rd46, %rd53;
	ld.global.u32 	%r723, [%rd54+136];
	ld.global.u32 	%r724, [%rd54+132];
	ld.global.u32 	%r725, [%rd54+128];
	ld.global.u32 	%r726, [%rd54+124];
	ld.global.u32 	%r727, [%rd54+120];
	ld.global.u32 	%r728, [%rd54+116];
	ld.global.u32 	%r729, [%rd54+112];
	ld.global.u32 	%r730, [%rd54+108];
	ld.global.u32 	%r731, [%rd54+104];
	ld.global.u32 	%r732, [%rd54+100];
	ld.global.u32 	%r733, [%rd54+96];
	ld.global.u32 	%r734, [%rd54+92];
	ld.global.u32 	%r735, [%rd54+88];
	ld.global.u32 	%r736, [%rd54+84];
	ld.global.u32 	%r737, [%rd54+80];
	ld.global.u32 	%r738, [%rd54+76];
	ld.global.u32 	%r739, [%rd54+72];
	ld.global.u32 	%r740, [%rd54+68];
	ld.global.u32 	%r741, [%rd54+64];
	ld.global.u32 	%r742, [%rd54+60];
	ld.global.u32 	%r743, [%rd54+56];
	ld.global.u32 	%r744, [%rd54+52];
	ld.global.u32 	%r745, [%rd54+48];
	ld.global.u32 	%r746, [%rd54+44];
	ld.global.u32 	%r747, [%rd54+40];
	ld.global.u32 	%r748, [%rd54+36];
	ld.global.u32 	%r749, [%rd54+32];
	ld.global.u32 	%r750, [%rd54+28];
	ld.global.u32 	%r751, [%rd54+24];
	ld.global.u32 	%r752, [%rd54+20];
	ld.global.u32 	%r753, [%rd54+16];
	ld.global.u32 	%r754, [%rd54+12];
	ld.global.u32 	%r755, [%rd54+8];
	ld.global.u32 	%r756, [%rd54+4];
	ld.global.u32 	%r757, [%rd54];
	st.local.u32 	[%rd45+420], %r757;
	st.local.u32 	[%rd45+424], %r756;
	st.local.u32 	[%rd45+428], %r755;
	st.local.u32 	[%rd45+432], %r754;
	st.local.u32 	[%rd45+436], %r753;
	st.local.u32 	[%rd45+440], %r752;
	st.local.u32 	[%rd45+444], %r751;
	st.local.u32 	[%rd45+448], %r750;
	st.local.u32 	[%rd45+452], %r749;
	st.local.u32 	[%rd45+456], %r748;
	st.local.u32 	[%rd45+460], %r747;
	st.local.u32 	[%rd45+464], %r746;
	st.local.u32 	[%rd45+468], %r745;
	st.local.u32 	[%rd45+472], %r744;
	st.local.u32 	[%rd45+476], %r743;
	st.local.u32 	[%rd45+480], %r742;
	st.local.u32 	[%rd45+484], %r741;
	st.local.u32 	[%rd45+488], %r740;
	st.local.u32 	[%rd45+492], %r739;
	st.local.u32 	[%rd45+496], %r738;
	st.local.u32 	[%rd45+500], %r737;
	st.local.u32 	[%rd45+504], %r736;
	st.local.u32 	[%rd45+508], %r735;
	st.local.u32 	[%rd45+512], %r734;
	st.local.u32 	[%rd45+516], %r733;
	st.local.u32 	[%rd45+520], %r732;
	st.local.u32 	[%rd45+524], %r731;
	st.local.u32 	[%rd45+528], %r730;
	st.local.u32 	[%rd45+532], %r729;
	st.local.u32 	[%rd45+536], %r728;
	st.local.u32 	[%rd45+540], %r727;
	st.local.u32 	[%rd45+544], %r726;
	st.local.u32 	[%rd45+548], %r725;
	st.local.u32 	[%rd45+552], %r724;
	st.local.u32 	[%rd45+556], %r723;
	add.s32 	%r758, %r614, 4;
	mul.wide.u32 	%rd55, %r758, 140;
	add.s64 	%rd56, %rd46, %rd55;
	ld.global.u32 	%r759, [%rd56+136];
	ld.global.u32 	%r760, [%rd56+132];
	ld.global.u32 	%r761, [%rd56+128];
	ld.global.u32 	%r762, [%rd56+124];
	ld.global.u32 	%r763, [%rd56+120];
	ld.global.u32 	%r764, [%rd56+116];
	ld.global.u32 	%r765, [%rd56+112];
	ld.global.u32 	%r766, [%rd56+108];
	ld.global.u32 	%r767, [%rd56+104];
	ld.global.u32 	%r768, [%rd56+100];
	ld.global.u32 	%r769, [%rd56+96];
	ld.global.u32 	%r770, [%rd56+92];
	ld.global.u32 	%r771, [%rd56+88];
	ld.global.u32 	%r772, [%rd56+84];
	ld.global.u32 	%r773, [%rd56+80];
	ld.global.u32 	%r774, [%rd56+76];
	ld.global.u32 	%r775, [%rd56+72];
	ld.global.u32 	%r776, [%rd56+68];
	ld.global.u32 	%r777, [%rd56+64];
	ld.global.u32 	%r778, [%rd56+60];
	ld.global.u32 	%r779, [%rd56+56];
	ld.global.u32 	%r780, [%rd56+52];
	ld.global.u32 	%r781, [%rd56+48];
	ld.global.u32 	%r782, [%rd56+44];
	ld.global.u32 	%r783, [%rd56+40];
	ld.global.u32 	%r784, [%rd56+36];
	ld.global.u32 	%r785, [%rd56+32];
	ld.global.u32 	%r786, [%rd56+28];
	ld.global.u32 	%r787, [%rd56+24];
	ld.global.u32 	%r788, [%rd56+20];
	ld.global.u32 	%r789, [%rd56+16];
	ld.global.u32 	%r790, [%rd56+12];
	ld.global.u32 	%r791, [%rd56+8];
	ld.global.u32 	%r792, [%rd56+4];
	ld.global.u32 	%r793, [%rd56];
	st.local.u32 	[%rd45+560], %r793;
	st.local.u32 	[%rd45+564], %r792;
	st.local.u32 	[%rd45+568], %r791;
	st.local.u32 	[%rd45+572], %r790;
	st.local.u32 	[%rd45+576], %r789;
	st.local.u32 	[%rd45+580], %r788;
	st.local.u32 	[%rd45+584], %r787;
	st.local.u32 	[%rd45+588], %r786;
	st.local.u32 	[%rd45+592], %r785;
	st.local.u32 	[%rd45+596], %r784;
	st.local.u32 	[%rd45+600], %r783;
	st.local.u32 	[%rd45+604], %r782;
	st.local.u32 	[%rd45+608], %r781;
	st.local.u32 	[%rd45+612], %r780;
	st.local.u32 	[%rd45+616], %r779;
	st.local.u32 	[%rd45+620], %r778;
	st.local.u32 	[%rd45+624], %r777;
	st.local.u32 	[%rd45+628], %r776;
	st.local.u32 	[%rd45+632], %r775;
	st.local.u32 	[%rd45+636], %r774;
	st.local.u32 	[%rd45+640], %r773;
	st.local.u32 	[%rd45+644], %r772;
	st.local.u32 	[%rd45+648], %r771;
	st.local.u32 	[%rd45+652], %r770;
	st.local.u32 	[%rd45+656], %r769;
	st.local.u32 	[%rd45+660], %r768;
	st.local.u32 	[%rd45+664], %r767;
	st.local.u32 	[%rd45+668], %r766;
	st.local.u32 	[%rd45+672], %r765;
	st.local.u32 	[%rd45+676], %r764;
	st.local.u32 	[%rd45+680], %r763;
	st.local.u32 	[%rd45+684], %r762;
	st.local.u32 	[%rd45+688], %r761;
	st.local.u32 	[%rd45+692], %r760;
	st.local.u32 	[%rd45+696], %r759;
	add.s32 	%r794, %r614, 5;
	mul.wide.u32 	%rd57, %r794, 140;
	add.s64 	%rd58, %rd46, %rd57;
	ld.global.u32 	%r795, [%rd58+136];
	ld.global.u32 	%r796, [%rd58+132];
	ld.global.u32 	%r797, [%rd58+128];
	ld.global.u32 	%r798, [%rd58+124];
	ld.global.u32 	%r799, [%rd58+120];
	ld.global.u32 	%r800, [%rd58+116];
	ld.global.u32 	%r801, [%rd58+112];
	ld.global.u32 	%r802, [%rd58+108];
	ld.global.u32 	%r803, [%rd58+104];
	ld.global.u32 	%r804, [%rd58+100];
	ld.global.u32 	%r805, [%rd58+96];
	ld.global.u32 	%r806, [%rd58+92];
	ld.global.u32 	%r807, [%rd58+88];
	ld.global.u32 	%r808, [%rd58+84];
	ld.global.u32 	%r809, [%rd58+80];
	ld.global.u32 	%r810, [%rd58+76];
	ld.global.u32 	%r811, [%rd58+72];
	ld.global.u32 	%r812, [%rd58+68];
	ld.global.u32 	%r813, [%rd58+64];
	ld.global.u32 	%r814, [%rd58+60];
	ld.global.u32 	%r815, [%rd58+56];
	ld.global.u32 	%r816, [%rd58+52];
	ld.global.u32 	%r817, [%rd58+48];
	ld.global.u32 	%r818, [%rd58+44];
	ld.global.u32 	%r819, [%rd58+40];
	ld.global.u32 	%r820, [%rd58+36];
	ld.global.u32 	%r821, [%rd58+32];
	ld.global.u32 	%r822, [%rd58+28];
	ld.global.u32 	%r823, [%rd58+24];
	ld.global.u32 	%r824, [%rd58+20];
	ld.global.u32 	%r825, [%rd58+16];
	ld.global.u32 	%r826, [%rd58+12];
	ld.global.u32 	%r827, [%rd58+8];
	ld.global.u32 	%r828, [%rd58+4];
	ld.global.u32 	%r829, [%rd58];
	st.local.u32 	[%rd45+700], %r829;
	st.local.u32 	[%rd45+704], %r828;
	st.local.u32 	[%rd45+708], %r827;
	st.local.u32 	[%rd45+712], %r826;
	st.local.u32 	[%rd45+716], %r825;
	st.local.u32 	[%rd45+720], %r824;
	st.local.u32 	[%rd45+724], %r823;
	st.local.u32 	[%rd45+728], %r822;
	st.local.u32 	[%rd45+732], %r821;
	st.local.u32 	[%rd45+736], %r820;
	st.local.u32 	[%rd45+740], %r819;
	st.local.u32 	[%rd45+744], %r818;
	st.local.u32 	[%rd45+748], %r817;
	st.local.u32 	[%rd45+752], %r816;
	st.local.u32 	[%rd45+756], %r815;
	st.local.u32 	[%rd45+760], %r814;
	st.local.u32 	[%rd45+764], %r813;
	st.local.u32 	[%rd45+768], %r812;
	st.local.u32 	[%rd45+772], %r811;
	st.local.u32 	[%rd45+776], %r810;
	st.local.u32 	[%rd45+780], %r809;
	st.local.u32 	[%rd45+784], %r808;
	st.local.u32 	[%rd45+788], %r807;
	st.local.u32 	[%rd45+792], %r806;
	st.local.u32 	[%rd45+796], %r805;
	st.local.u32 	[%rd45+800], %r804;
	st.local.u32 	[%rd45+804], %r803;
	st.local.u32 	[%rd45+808], %r802;
	st.local.u32 	[%rd45+812], %r801;
	st.local.u32 	[%rd45+816], %r800;
	st.local.u32 	[%rd45+820], %r799;
	st.local.u32 	[%rd45+824], %r798;
	st.local.u32 	[%rd45+828], %r797;
	st.local.u32 	[%rd45+832], %r796;
	st.local.u32 	[%rd45+836], %r795;
	add.s32 	%r830, %r614, 6;
	mul.wide.u32 	%rd59, %r830, 140;
	add.s64 	%rd60, %rd46, %rd59;
	ld.global.u32 	%r831, [%rd60+136];
	ld.global.u32 	%r832, [%rd60+132];
	ld.global.u32 	%r833, [%rd60+128];
	ld.global.u32 	%r834, [%rd60+124];
	ld.global.u32 	%r835, [%rd60+120];
	ld.global.u32 	%r836, [%rd60+116];
	ld.global.u32 	%r837, [%rd60+112];
	ld.global.u32 	%r838, [%rd60+108];
	ld.global.u32 	%r839, [%rd60+104];
	ld.global.u32 	%r840, [%rd60+100];
	ld.global.u32 	%r841, [%rd60+96];
	ld.global.u32 	%r842, [%rd60+92];
	ld.global.u32 	%r843, [%rd60+88];
	ld.global.u32 	%r844, [%rd60+84];
	ld.global.u32 	%r845, [%rd60+80];
	ld.global.u32 	%r846, [%rd60+76];
	ld.global.u32 	%r847, [%rd60+72];
	ld.global.u32 	%r848, [%rd60+68];
	ld.global.u32 	%r849, [%rd60+64];
	ld.global.u32 	%r850, [%rd60+60];
	ld.global.u32 	%r851, [%rd60+56];
	ld.global.u32 	%r852, [%rd60+52];
	ld.global.u32 	%r853, [%rd60+48];
	ld.global.u32 	%r854, [%rd60+44];
	ld.global.u32 	%r855, [%rd60+40];
	ld.global.u32 	%r856, [%rd60+36];
	ld.global.u32 	%r857, [%rd60+32];
	ld.global.u32 	%r858, [%rd60+28];
	ld.global.u32 	%r859, [%rd60+24];
	ld.global.u32 	%r860, [%rd60+20];
	ld.global.u32 	%r861, [%rd60+16];
	ld.global.u32 	%r862, [%rd60+12];
	ld.global.u32 	%r863, [%rd60+8];
	ld.global.u32 	%r864, [%rd60+4];
	ld.global.u32 	%r865, [%rd60];
	st.local.u32 	[%rd45+840], %r865;
	st.local.u32 	[%rd45+844], %r864;
	st.local.u32 	[%rd45+848], %r863;
	st.local.u32 	[%rd45+852], %r862;
	st.local.u32 	[%rd45+856], %r861;
	st.local.u32 	[%rd45+860], %r860;
	st.local.u32 	[%rd45+864], %r859;
	st.local.u32 	[%rd45+868], %r858;
	st.local.u32 	[%rd45+872], %r857;
	st.local.u32 	[%rd45+876], %r856;
	st.local.u32 	[%rd45+880], %r855;
	st.local.u32 	[%rd45+884], %r854;
	st.local.u32 	[%rd45+888], %r853;
	st.local.u32 	[%rd45+892], %r852;
	st.local.u32 	[%rd45+896], %r851;
	st.local.u32 	[%rd45+900], %r850;
	st.local.u32 	[%rd45+904], %r849;
	st.local.u32 	[%rd45+908], %r848;
	st.local.u32 	[%rd45+912], %r847;
	st.local.u32 	[%rd45+916], %r846;
	st.local.u32 	[%rd45+920], %r845;
	st.local.u32 	[%rd45+924], %r844;
	st.local.u32 	[%rd45+928], %r843;
	st.local.u32 	[%rd45+932], %r842;
	st.local.u32 	[%rd45+936], %r841;
	st.local.u32 	[%rd45+940], %r840;
	st.local.u32 	[%rd45+944], %r839;
	st.local.u32 	[%rd45+948], %r838;
	st.local.u32 	[%rd45+952], %r837;
	st.local.u32 	[%rd45+956], %r836;
	st.local.u32 	[%rd45+960], %r835;
	st.local.u32 	[%rd45+964], %r834;
	st.local.u32 	[%rd45+968], %r833;
	st.local.u32 	[%rd45+972], %r832;
	st.local.u32 	[%rd45+976], %r831;
	add.s32 	%r866, %r614, 7;
	mul.wide.u32 	%rd61, %r866, 140;
	add.s64 	%rd62, %rd46, %rd61;
	ld.global.u32 	%r867, [%rd62+136];
	ld.global.u32 	%r868, [%rd62+132];
	ld.global.u32 	%r869, [%rd62+128];
	ld.global.u32 	%r870, [%rd62+124];
	ld.global.u32 	%r871, [%rd62+120];
	ld.global.u32 	%r872, [%rd62+116];
	ld.global.u32 	%r873, [%rd62+112];
	ld.global.u32 	%r874, [%rd62+108];
	ld.global.u32 	%r875, [%rd62+104];
	ld.global.u32 	%r876, [%rd62+100];
	ld.global.u32 	%r877, [%rd62+96];
	ld.global.u32 	%r878, [%rd62+92];
	ld.global.u32 	%r879, [%rd62+88];
	ld.global.u32 	%r880, [%rd62+84];
	ld.global.u32 	%r881, [%rd62+80];
	ld.global.u32 	%r882, [%rd62+76];
	ld.global.u32 	%r883, [%rd62+72];
	ld.global.u32 	%r884, [%rd62+68];
	ld.global.u32 	%r885, [%rd62+64];
	ld.global.u32 	%r886, [%rd62+60];
	ld.global.u32 	%r887, [%rd62+56];
	ld.global.u32 	%r888, [%rd62+52];
	ld.global.u32 	%r889, [%rd62+48];
	ld.global.u32 	%r890, [%rd62+44];
	ld.global.u32 	%r891, [%rd62+40];
	ld.global.u32 	%r892, [%rd62+36];
	ld.global.u32 	%r893, [%rd62+32];
	ld.global.u32 	%r894, [%rd62+28];
	ld.global.u32 	%r895, [%rd62+24];
	ld.global.u32 	%r896, [%rd62+20];
	ld.global.u32 	%r897, [%rd62+16];
	ld.global.u32 	%r898, [%rd62+12];
	ld.global.u32 	%r899, [%rd62+8];
	ld.global.u32 	%r900, [%rd62+4];
	ld.global.u32 	%r901, [%rd62];
	st.local.u32 	[%rd45+980], %r901;
	st.local.u32 	[%rd45+984], %r900;
	st.local.u32 	[%rd45+988], %r899;
	st.local.u32 	[%rd45+992], %r898;
	st.local.u32 	[%rd45+996], %r897;
	st.local.u32 	[%rd45+1000], %r896;
	st.local.u32 	[%rd45+1004], %r895;
	st.local.u32 	[%rd45+1008], %r894;
	st.local.u32 	[%rd45+1012], %r893;
	st.local.u32 	[%rd45+1016], %r892;
	st.local.u32 	[%rd45+1020], %r891;
	st.local.u32 	[%rd45+1024], %r890;
	st.local.u32 	[%rd45+1028], %r889;
	st.local.u32 	[%rd45+1032], %r888;
	st.local.u32 	[%rd45+1036], %r887;
	st.local.u32 	[%rd45+1040], %r886;
	st.local.u32 	[%rd45+1044], %r885;
	st.local.u32 	[%rd45+1048], %r884;
	st.local.u32 	[%rd45+1052], %r883;
	st.local.u32 	[%rd45+1056], %r882;
	st.local.u32 	[%rd45+1060], %r881;
	st.local.u32 	[%rd45+1064], %r880;
	st.local.u32 	[%rd45+1068], %r879;
	st.local.u32 	[%rd45+1072], %r878;
	st.local.u32 	[%rd45+1076], %r877;
	st.local.u32 	[%rd45+1080], %r876;
	st.local.u32 	[%rd45+1084], %r875;
	st.local.u32 	[%rd45+1088], %r874;
	st.local.u32 	[%rd45+1092], %r873;
	st.local.u32 	[%rd45+1096], %r872;
	st.local.u32 	[%rd45+1100], %r871;
	st.local.u32 	[%rd45+1104], %r870;
	st.local.u32 	[%rd45+1108], %r869;
	st.local.u32 	[%rd45+1112], %r868;
	st.local.u32 	[%rd45+1116], %r867;
	add.s32 	%r1130, %r1130, 8;
$L__BB1_7:
	and.b32  	%r6, %r29, 7;
	setp.eq.s32 	%p6, %r6, 0;
	@%p6 bra 	$L__BB1_13;
	setp.lt.u32 	%p7, %r6, 4;
	@%p7 bra 	$L__BB1_10;
	ld.param.u64 	%rd98, [_Z11gen_normalsPfP18curandStateSobol32mj_param_1];
	mul.wide.u32 	%rd63, %r1130, 140;
	add.s64 	%rd64, %rd1, %rd63;
	mov.u32 	%r902, %ctaid.x;
	mov.u32 	%r903, %tid.x;
	mad.lo.s32 	%r904, %r902, %r1, %r903;
	mad.lo.s32 	%r905, %r29, %r904, %r1130;
	cvta.to.global.u64 	%rd65, %rd98;
	mul.wide.u32 	%rd66, %r905, 140;
	add.s64 	%rd67, %rd65, %rd66;
	ld.global.u32 	%r906, [%rd67+136];
	ld.global.u32 	%r907, [%rd67+132];
	ld.global.u32 	%r908, [%rd67+128];
	ld.global.u32 	%r909, [%rd67+124];
	ld.global.u32 	%r910, [%rd67+120];
	ld.global.u32 	%r911, [%rd67+116];
	ld.global.u32 	%r912, [%rd67+112];
	ld.global.u32 	%r913, [%rd67+108];
	ld.global.u32 	%r914, [%rd67+104];
	ld.global.u32 	%r915, [%rd67+100];
	ld.global.u32 	%r916, [%rd67+96];
	ld.global.u32 	%r917, [%rd67+92];
	ld.global.u32 	%r918, [%rd67+88];
	ld.global.u32 	%r919, [%rd67+84];
	ld.global.u32 	%r920, [%rd67+80];
	ld.global.u32 	%r921, [%rd67+76];
	ld.global.u32 	%r922, [%rd67+72];
	ld.global.u32 	%r923, [%rd67+68];
	ld.global.u32 	%r924, [%rd67+64];
	ld.global.u32 	%r925, [%rd67+60];
	ld.global.u32 	%r926, [%rd67+56];
	ld.global.u32 	%r927, [%rd67+52];
	ld.global.u32 	%r928, [%rd67+48];
	ld.global.u32 	%r929, [%rd67+44];
	ld.global.u32 	%r930, [%rd67+40];
	ld.global.u32 	%r931, [%rd67+36];
	ld.global.u32 	%r932, [%rd67+32];
	ld.global.u32 	%r933, [%rd67+28];
	ld.global.u32 	%r934, [%rd67+24];
	ld.global.u32 	%r935, [%rd67+20];
	ld.global.u32 	%r936, [%rd67+16];
	ld.global.u32 	%r937, [%rd67+12];
	ld.global.u32 	%r938, [%rd67+8];
	ld.global.u32 	%r939, [%rd67+4];
	ld.global.u32 	%r940, [%rd67];
	st.local.u32 	[%rd64], %r940;
	st.local.u32 	[%rd64+4], %r939;
	st.local.u32 	[%rd64+8], %r938;
	st.local.u32 	[%rd64+12], %r937;
	st.local.u32 	[%rd64+16], %r936;
	st.local.u32 	[%rd64+20], %r935;
	st.local.u32 	[%rd64+24], %r934;
	st.local.u32 	[%rd64+28], %r933;
	st.local.u32 	[%rd64+32], %r932;
	st.local.u32 	[%rd64+36], %r931;
	st.local.u32 	[%rd64+40], %r930;
	st.local.u32 	[%rd64+44], %r929;
	st.local.u32 	[%rd64+48], %r928;
	st.local.u32 	[%rd64+52], %r927;
	st.local.u32 	[%rd64+56], %r926;
	st.local.u32 	[%rd64+60], %r925;
	st.local.u32 	[%rd64+64], %r924;
	st.local.u32 	[%rd64+68], %r923;
	st.local.u32 	[%rd64+72], %r922;
	st.local.u32 	[%rd64+76], %r921;
	st.local.u32 	[%rd64+80], %r920;
	st.local.u32 	[%rd64+84], %r919;
	st.local.u32 	[%rd64+88], %r918;
	st.local.u32 	[%rd64+92], %r917;
	st.local.u32 	[%rd64+96], %r916;
	st.local.u32 	[%rd64+100], %r915;
	st.local.u32 	[%rd64+104], %r914;
	st.local.u32 	[%rd64+108], %r913;
	st.local.u32 	[%rd64+112], %r912;
	st.local.u32 	[%rd64+116], %r911;
	st.local.u32 	[%rd64+120], %r910;
	st.local.u32 	[%rd64+124], %r909;
	st.local.u32 	[%rd64+128], %r908;
	st.local.u32 	[%rd64+132], %r907;
	st.local.u32 	[%rd64+136], %r906;
	add.s32 	%r941, %r905, 1;
	mul.wide.u32 	%rd68, %r941, 140;
	add.s64 	%rd69, %rd65, %rd68;
	ld.global.u32 	%r942, [%rd69+136];
	ld.global.u32 	%r943, [%rd69+132];
	ld.global.u32 	%r944, [%rd69+128];
	ld.global.u32 	%r945, [%rd69+124];
	ld.global.u32 	%r946, [%rd69+120];
	ld.global.u32 	%r947, [%rd69+116];
	ld.global.u32 	%r948, [%rd69+112];
	ld.global.u32 	%r949, [%rd69+108];
	ld.global.u32 	%r950, [%rd69+104];
	ld.global.u32 	%r951, [%rd69+100];
	ld.global.u32 	%r952, [%rd69+96];
	ld.global.u32 	%r953, [%rd69+92];
	ld.global.u32 	%r954, [%rd69+88];
	ld.global.u32 	%r955, [%rd69+84];
	ld.global.u32 	%r956, [%rd69+80];
	ld.global.u32 	%r957, [%rd69+76];
	ld.global.u32 	%r958, [%rd69+72];
	ld.global.u32 	%r959, [%rd69+68];
	ld.global.u32 	%r960, [%rd69+64];
	ld.global.u32 	%r961, [%rd69+60];
	ld.global.u32 	%r962, [%rd69+56];
	ld.global.u32 	%r963, [%rd69+52];
	ld.global.u32 	%r964, [%rd69+48];
	ld.global.u32 	%r965, [%rd69+44];
	ld.global.u32 	%r966, [%rd69+40];
	ld.global.u32 	%r967, [%rd69+36];
	ld.global.u32 	%r968, [%rd69+32];
	ld.global.u32 	%r969, [%rd69+28];
	ld.global.u32 	%r970, [%rd69+24];
	ld.global.u32 	%r971, [%rd69+20];
	ld.global.u32 	%r972, [%rd69+16];
	ld.global.u32 	%r973, [%rd69+12];
	ld.global.u32 	%r974, [%rd69+8];
	ld.global.u32 	%r975, [%rd69+4];
	ld.global.u32 	%r976, [%rd69];
	st.local.u32 	[%rd64+140], %r976;
	st.local.u32 	[%rd64+144], %r975;
	st.local.u32 	[%rd64+148], %r974;
	st.local.u32 	[%rd64+152], %r973;
	st.local.u32 	[%rd64+156], %r972;
	st.local.u32 	[%rd64+160], %r971;
	st.local.u32 	[%rd64+164], %r970;
	st.local.u32 	[%rd64+168], %r969;
	st.local.u32 	[%rd64+172], %r968;
	st.local.u32 	[%rd64+176], %r967;
	st.local.u32 	[%rd64+180], %r966;
	st.local.u32 	[%rd64+184], %r965;
	st.local.u32 	[%rd64+188], %r964;
	st.local.u32 	[%rd64+192], %r963;
	st.local.u32 	[%rd64+196], %r962;
	st.local.u32 	[%rd64+200], %r961;
	st.local.u32 	[%rd64+204], %r960;
	st.local.u32 	[%rd64+208], %r959;
	st.local.u32 	[%rd64+212], %r958;
	st.local.u32 	[%rd64+216], %r957;
	st.local.u32 	[%rd64+220], %r956;
	st.local.u32 	[%rd64+224], %r955;
	st.local.u32 	[%rd64+228], %r954;
	st.local.u32 	[%rd64+232], %r953;
	st.local.u32 	[%rd64+236], %r952;
	st.local.u32 	[%rd64+240], %r951;
	st.local.u32 	[%rd64+244], %r950;
	st.local.u32 	[%rd64+248], %r949;
	st.local.u32 	[%rd64+252], %r948;
	st.local.u32 	[%rd64+256], %r947;
	st.local.u32 	[%rd64+260], %r946;
	st.local.u32 	[%rd64+264], %r945;
	st.local.u32 	[%rd64+268], %r944;
	st.local.u32 	[%rd64+272], %r943;
	st.local.u32 	[%rd64+276], %r942;
	add.s32 	%r977, %r905, 2;
	mul.wide.u32 	%rd70, %r977, 140;
	add.s64 	%rd71, %rd65, %rd70;
	ld.global.u32 	%r978, [%rd71+136];
	ld.global.u32 	%r979, [%rd71+132];
	ld.global.u32 	%r980, [%rd71+128];
	ld.global.u32 	%r981, [%rd71+124];
	ld.global.u32 	%r982, [%rd71+120];
	ld.global.u32 	%r983, [%rd71+116];
	ld.global.u32 	%r984, [%rd71+112];
	ld.global.u32 	%r985, [%rd71+108];
	ld.global.u32 	%r986, [%rd71+104];
	ld.global.u32 	%r987, [%rd71+100];
	ld.global.u32 	%r988, [%rd71+96];
	ld.global.u32 	%r989, [%rd71+92];
	ld.global.u32 	%r990, [%rd71+88];
	ld.global.u32 	%r991, [%rd71+84];
	ld.global.u32 	%r992, [%rd71+80];
	ld.global.u32 	%r993, [%rd71+76];
	ld.global.u32 	%r994, [%rd71+72];
	ld.global.u32 	%r995, [%rd71+68];
	ld.global.u32 	%r996, [%rd71+64];
	ld.global.u32 	%r997, [%rd71+60];
	ld.global.u32 	%r998, [%rd71+56];
	ld.global.u32 	%r999, [%rd71+52];
	ld.global.u32 	%r1000, [%rd71+48];
	ld.global.u32 	%r1001, [%rd71+44];
	ld.global.u32 	%r1002, [%rd71+40];
	ld.global.u32 	%r1003, [%rd71+36];
	ld.global.u32 	%r1004, [%rd71+32];
	ld.global.u32 	%r1005, [%rd71+28];
	ld.global.u32 	%r1006, [%rd71+24];
	ld.global.u32 	%r1007, [%rd71+20];
	ld.global.u32 	%r1008, [%rd71+16];
	ld.global.u32 	%r1009, [%rd71+12];
	ld.global.u32 	%r1010, [%rd71+8];
	ld.global.u32 	%r1011, [%rd71+4];
	ld.global.u32 	%r1012, [%rd71];
	st.local.u32 	[%rd64+280], %r1012;
	st.local.u32 	[%rd64+284], %r1011;
	st.local.u32 	[%rd64+288], %r1010;
	st.local.u32 	[%rd64+292], %r1009;
	st.local.u32 	[%rd64+296], %r1008;
	st.local.u32 	[%rd64+300], %r1007;
	st.local.u32 	[%rd64+304], %r1006;
	st.local.u32 	[%rd64+308], %r1005;
	st.local.u32 	[%rd64+312], %r1004;
	st.local.u32 	[%rd64+316], %r1003;
	st.local.u32 	[%rd64+320], %r1002;
	st.local.u32 	[%rd64+324], %r1001;
	st.local.u32 	[%rd64+328], %r1000;
	st.local.u32 	[%rd64+332], %r999;
	st.local.u32 	[%rd64+336], %r998;
	st.local.u32 	[%rd64+340], %r997;
	st.local.u32 	[%rd64+344], %r996;
	st.local.u32 	[%rd64+348], %r995;
	st.local.u32 	[%rd64+352], %r994;
	st.local.u32 	[%rd64+356], %r993;
	st.local.u32 	[%rd64+360], %r992;
	st.local.u32 	[%rd64+364], %r991;
	st.local.u32 	[%rd64+368], %r990;
	st.local.u32 	[%rd64+372], %r989;
	st.local.u32 	[%rd64+376], %r988;
	st.local.u32 	[%rd64+380], %r987;
	st.local.u32 	[%rd64+384], %r986;
	st.local.u32 	[%rd64+388], %r985;
	st.local.u32 	[%rd64+392], %r984;
	st.local.u32 	[%rd64+396], %r983;
	st.local.u32 	[%rd64+400], %r982;
	st.local.u32 	[%rd64+404], %r981;
	st.local.u32 	[%rd64+408], %r980;
	st.local.u32 	[%rd64+412], %r979;
	st.local.u32 	[%rd64+416], %r978;
	add.s32 	%r1013, %r905, 3;
	mul.wide.u32 	%rd72, %r1013, 140;
	add.s64 	%rd73, %rd65, %rd72;
	ld.global.u32 	%r1014, [%rd73+136];
	ld.global.u32 	%r1015, [%rd73+132];
	ld.global.u32 	%r1016, [%rd73+128];
	ld.global.u32 	%r1017, [%rd73+124];
	ld.global.u32 	%r1018, [%rd73+120];
	ld.global.u32 	%r1019, [%rd73+116];
	ld.global.u32 	%r1020, [%rd73+112];
	ld.global.u32 	%r1021, [%rd73+108];
	ld.global.u32 	%r1022, [%rd73+104];
	ld.global.u32 	%r1023, [%rd73+100];
	ld.global.u32 	%r1024, [%rd73+96];
	ld.global.u32 	%r1025, [%rd73+92];
	ld.global.u32 	%r1026, [%rd73+88];
	ld.global.u32 	%r1027, [%rd73+84];
	ld.global.u32 	%r1028, [%rd73+80];
	ld.global.u32 	%r1029, [%rd73+76];
	ld.global.u32 	%r1030, [%rd73+72];
	ld.global.u32 	%r1031, [%rd73+68];
	ld.global.u32 	%r1032, [%rd73+64];
	ld.global.u32 	%r1033, [%rd73+60];
	ld.global.u32 	%r1034, [%rd73+56];
	ld.global.u32 	%r1035, [%rd73+52];
	ld.global.u32 	%r1036, [%rd73+48];
	ld.global.u32 	%r1037, [%rd73+44];
	ld.global.u32 	%r1038, [%rd73+40];
	ld.global.u32 	%r1039, [%rd73+36];
	ld.global.u32 	%r1040, [%rd73+32];
	ld.global.u32 	%r1041, [%rd73+28];
	ld.global.u32 	%r1042, [%rd73+24];
	ld.global.u32 	%r1043, [%rd73+20];
	ld.global.u32 	%r1044, [%rd73+16];
	ld.global.u32 	%r1045, [%rd73+12];
	ld.global.u32 	%r1046, [%rd73+8];
	ld.global.u32 	%r1047, [%rd73+4];
	ld.global.u32 	%r1048, [%rd73];
	st.local.u32 	[%rd64+420], %r1048;
	st.local.u32 	[%rd64+424], %r1047;
	st.local.u32 	[%rd64+428], %r1046;
	st.local.u32 	[%rd64+432], %r1045;
	st.local.u32 	[%rd64+436], %r1044;
	st.local.u32 	[%rd64+440], %r1043;
	st.local.u32 	[%rd64+444], %r1042;
	st.local.u32 	[%rd64+448], %r1041;
	st.local.u32 	[%rd64+452], %r1040;
	st.local.u32 	[%rd64+456], %r1039;
	st.local.u32 	[%rd64+460], %r1038;
	st.local.u32 	[%rd64+464], %r1037;
	st.local.u32 	[%rd64+468], %r1036;
	st.local.u32 	[%rd64+472], %r1035;
	st.local.u32 	[%rd64+476], %r1034;
	st.local.u32 	[%rd64+480], %r1033;
	st.local.u32 	[%rd64+484], %r1032;
	st.local.u32 	[%rd64+488], %r1031;
	st.local.u32 	[%rd64+492], %r1030;
	st.local.u32 	[%rd64+496], %r1029;
	st.local.u32 	[%rd64+500], %r1028;
	st.local.u32 	[%rd64+504], %r1027;
	st.local.u32 	[%rd64+508], %r1026;
	st.local.u32 	[%rd64+512], %r1025;
	st.local.u32 	[%rd64+516], %r1024;
	st.local.u32 	[%rd64+520], %r1023;
	st.local.u32 	[%rd64+524], %r1022;
	st.local.u32 	[%rd64+528], %r1021;
	st.local.u32 	[%rd64+532], %r1020;
	st.local.u32 	[%rd64+536], %r1019;
	st.local.u32 	[%rd64+540], %r1018;
	st.local.u32 	[%rd64+544], %r1017;
	st.local.u32 	[%rd64+548], %r1016;
	st.local.u32 	[%rd64+552], %r1015;
	st.local.u32 	[%rd64+556], %r1014;
	add.s32 	%r1130, %r1130, 4;
$L__BB1_10:
	and.b32  	%r1049, %r29, 3;
	setp.eq.s32 	%p8, %r1049, 0;
	@%p8 bra 	$L__BB1_13;
	mov.b32 	%r1134, 0;
	mov.u32 	%r1051, %ctaid.x;
	mov.u32 	%r1052, %tid.x;
	mad.lo.s32 	%r1053, %r1051, %r1, %r1052;
$L__BB1_12:
	.pragma "nounroll";
	ld.param.u64 	%rd99, [_Z11gen_normalsPfP18curandStateSobol32mj_param_1];
	mul.wide.u32 	%rd74, %r1130, 140;
	add.s64 	%rd75, %rd1, %rd74;
	mad.lo.s32 	%r1054, %r29, %r1053, %r1130;
	cvta.to.global.u64 	%rd76, %rd99;
	mul.wide.u32 	%rd77, %r1054, 140;
	add.s64 	%rd78, %rd76, %rd77;
	ld.global.u32 	%r1055, [%rd78+136];
	ld.global.u32 	%r1056, [%rd78+132];
	ld.global.u32 	%r1057, [%rd78+128];
	ld.global.u32 	%r1058, [%rd78+124];
	ld.global.u32 	%r1059, [%rd78+120];
	ld.global.u32 	%r1060, [%rd78+116];
	ld.global.u32 	%r1061, [%rd78+112];
	ld.global.u32 	%r1062, [%rd78+108];
	ld.global.u32 	%r1063, [%rd78+104];
	ld.global.u32 	%r1064, [%rd78+100];
	ld.global.u32 	%r1065, [%rd78+96];
	ld.global.u32 	%r1066, [%rd78+92];
	ld.global.u32 	%r1067, [%rd78+88];
	ld.global.u32 	%r1068, [%rd78+84];
	ld.global.u32 	%r1069, [%rd78+80];
	ld.global.u32 	%r1070, [%rd78+76];
	ld.global.u32 	%r1071, [%rd78+72];
	ld.global.u32 	%r1072, [%rd78+68];
	ld.global.u32 	%r1073, [%rd78+64];
	ld.global.u32 	%r1074, [%rd78+60];
	ld.global.u32 	%r1075, [%rd78+56];
	ld.global.u32 	%r1076, [%rd78+52];
	ld.global.u32 	%r1077, [%rd78+48];
	ld.global.u32 	%r1078, [%rd78+44];
	ld.global.u32 	%r1079, [%rd78+40];
	ld.global.u32 	%r1080, [%rd78+36];
	ld.global.u32 	%r1081, [%rd78+32];
	ld.global.u32 	%r1082, [%rd78+28];
	ld.global.u32 	%r1083, [%rd78+24];
	ld.global.u32 	%r1084, [%rd78+20];
	ld.global.u32 	%r1085, [%rd78+16];
	ld.global.u32 	%r1086, [%rd78+12];
	ld.global.u32 	%r1087, [%rd78+8];
	ld.global.u32 	%r1088, [%rd78+4];
	ld.global.u32 	%r1089, [%rd78];
	st.local.u32 	[%rd75], %r1089;
	st.local.u32 	[%rd75+4], %r1088;
	st.local.u32 	[%rd75+8], %r1087;
	st.local.u32 	[%rd75+12], %r1086;
	st.local.u32 	[%rd75+16], %r1085;
	st.local.u32 	[%rd75+20], %r1084;
	st.local.u32 	[%rd75+24], %r1083;
	st.local.u32 	[%rd75+28], %r1082;
	st.local.u32 	[%rd75+32], %r1081;
	st.local.u32 	[%rd75+36], %r1080;
	st.local.u32 	[%rd75+40], %r1079;
	st.local.u32 	[%rd75+44], %r1078;
	st.local.u32 	[%rd75+48], %r1077;
	st.local.u32 	[%rd75+52], %r1076;
	st.local.u32 	[%rd75+56], %r1075;
	st.local.u32 	[%rd75+60], %r1074;
	st.local.u32 	[%rd75+64], %r1073;
	st.local.u32 	[%rd75+68], %r1072;
	st.local.u32 	[%rd75+72], %r1071;
	st.local.u32 	[%rd75+76], %r1070;
	st.local.u32 	[%rd75+80], %r1069;
	st.local.u32 	[%rd75+84], %r1068;
	st.local.u32 	[%rd75+88], %r1067;
	st.local.u32 	[%rd75+92], %r1066;
	st.local.u32 	[%rd75+96], %r1065;
	st.local.u32 	[%rd75+100], %r1064;
	st.local.u32 	[%rd75+104], %r1063;
	st.local.u32 	[%rd75+108], %r1062;
	st.local.u32 	[%rd75+112], %r1061;
	st.local.u32 	[%rd75+116], %r1060;
	st.local.u32 	[%rd75+120], %r1059;
	st.local.u32 	[%rd75+124], %r1058;
	st.local.u32 	[%rd75+128], %r1057;
	st.local.u32 	[%rd75+132], %r1056;
	st.local.u32 	[%rd75+136], %r1055;
	add.s32 	%r1130, %r1130, 1;
	add.s32 	%r1134, %r1134, 1;
	setp.ne.s32 	%p9, %r1134, %r1049;
	@%p9 bra 	$L__BB1_12;
$L__BB1_13:
	ld.param.u64 	%rd100, [_Z11gen_normalsPfP18curandStateSobol32mj_param_2];
	mov.u32 	%r1091, %ctaid.x;
	mov.u32 	%r1092, %tid.x;
	mad.lo.s32 	%r1136, %r1091, %r1, %r1092;
	cvt.u64.u32 	%rd79, %r1136;
	setp.le.u64 	%p10, %rd100, %rd79;
	@%p10 bra 	$L__BB1_31;
	setp.eq.s32 	%p11, %r29, 0;
	@%p11 bra 	$L__BB1_31;
	and.b32  	%r14, %r29, 1;
	and.b32  	%r15, %r29, -2;
	neg.s32 	%r16, %r15;
	mov.u32 	%r1093, %nctaid.x;
	mul.lo.s32 	%r17, %r1, %r1093;
$L__BB1_16:
	ld.param.u64 	%rd95, [_Z11gen_normalsPfP18curandStateSobol32mj_param_0];
	cvta.to.global.u64 	%rd2, %rd95;
	setp.eq.s32 	%p12, %r29, 1;
	mul.lo.s32 	%r22, %r1136, %r29;
	mov.b32 	%r1139, 0;
	@%p12 bra 	$L__BB1_25;
	mov.u64 	%rd102, %rd1;
	mov.u32 	%r1137, %r22;
	mov.u32 	%r1138, %r16;
$L__BB1_18:
	ld.local.u32 	%r1095, [%rd102+4];
	ld.local.u32 	%r1096, [%rd102];
	not.b32 	%r1097, %r1096;
	brev.b32 	%r1098, %r1097;
	bfind.shiftamt.u32 	%r1099, %r1098;
	setp.eq.s32 	%p13, %r1099, -1;
	selp.b32 	%r1100, 31, %r1099, %p13;
	mul.wide.s32 	%rd80, %r1100, 4;
	add.s64 	%rd81, %rd102, %rd80;
	ld.local.u32 	%r1101, [%rd81+12];
	xor.b32  	%r1102, %r1095, %r1101;
	st.local.u32 	[%rd102+4], %r1102;
	add.s32 	%r1103, %r1096, 1;
	st.local.u32 	[%rd102], %r1103;
	setp.gt.u32 	%p14, %r1095, -2147483648;
	selp.s32 	%r1104, -1, 0, %p14;
	xor.b32  	%r1105, %r1095, %r1104;
	selp.f32 	%f1, 0f3FB504F3, 0fBFB504F3, %p14;
	cvt.rn.f32.u32 	%f22, %r1105;
	fma.rn.f32 	%f23, %f22, 0f2F800000, 0f2F000000;
	add.f32 	%f2, %f23, %f23;
	neg.f32 	%f3, %f2;
	mov.f32 	%f24, 0f40000000;
	add.rn.f32 	%f4, %f24, %f3;
	setp.ltu.f32 	%p15, %f2, 0f3B5ED289;
	setp.gtu.f32 	%p16, %f2, 0f3FFF9097;
	or.pred  	%p17, %p15, %p16;
	@%p17 bra 	$L__BB1_20;
	mul.rn.f32 	%f41, %f4, %f2;
	lg2.approx.ftz.f32 	%f42, %f41;
	neg.f32 	%f43, %f42;
	fma.rn.f32 	%f44, %f42, 0f2F8A6370, 0f3221F645;
	fma.rn.f32 	%f45, %f44, %f43, 0fB4016FDA;
	fma.rn.f32 	%f46, %f45, %f43, 0f3468F846;
	fma.rn.f32 	%f47, %f46, %f43, 0f370742AA;
	fma.rn.f32 	%f48, %f47, %f43, 0fB804DB4D;
	fma.rn.f32 	%f49, %f48, %f43, 0fBA4AFEA1;
	fma.rn.f32 	%f50, %f49, %f43, 0f3BB5C027;
	fma.rn.f32 	%f51, %f50, %f43, 0f3E24AE0F;
	fma.rn.f32 	%f52, %f51, %f43, 0f3F62DFC4;
	fma.rn.f32 	%f118, %f52, %f3, %f52;
	bra.uni 	$L__BB1_21;
$L__BB1_20:
	setp.gt.f32 	%p18, %f2, 0f3F800000;
	selp.f32 	%f25, %f4, %f2, %p18;
	lg2.approx.f32 	%f26, %f25;
	neg.f32 	%f27, %f26;
	rsqrt.approx.ftz.f32 	%f28, %f27;
	fma.rn.f32 	%f29, %f28, 0fC27C73F1, 0f42FEF829;
	fma.rn.f32 	%f30, %f29, %f28, 0fC2E4361C;
	fma.rn.f32 	%f31, %f30, %f28, 0f42714D9B;
	fma.rn.f32 	%f32, %f31, %f28, 0fC1AE51B3;
	fma.rn.f32 	%f33, %f32, %f28, 0f40CEF504;
	fma.rn.f32 	%f34, %f33, %f28, 0fBFEA9E05;
	fma.rn.f32 	%f35, %f34, %f28, 0fBCF871F4;
	fma.rn.f32 	%f36, %f35, %f28, 0f3F553775;
	mul.f32 	%f37, %f28, %f27;
	setp.eq.f32 	%p19, %f26, 0fFF800000;
	selp.f32 	%f38, 0f7F800000, %f37, %p19;
	neg.f32 	%f39, %f38;
	selp.f32 	%f40, %f39, %f38, %p18;
	mul.rn.f32 	%f118, %f36, %f40;
$L__BB1_21:
	mul.f32 	%f53, %f1, %f118;
	mul.wide.u32 	%rd82, %r1137, 4;
	add.s64 	%rd83, %rd2, %rd82;
	st.global.f32 	[%rd83], %f53;
	ld.local.u32 	%r1106, [%rd102+144];
	ld.local.u32 	%r1107, [%rd102+140];
	not.b32 	%r1108, %r1107;
	brev.b32 	%r1109, %r1108;
	bfind.shiftamt.u32 	%r1110, %r1109;
	setp.eq.s32 	%p20, %r1110, -1;
	selp.b32 	%r1111, 31, %r1110, %p20;
	mul.wide.s32 	%rd84, %r1111, 4;
	add.s64 	%rd85, %rd102, %rd84;
	ld.local.u32 	%r1112, [%rd85+152];
	xor.b32  	%r1113, %r1106, %r1112;
	st.local.u32 	[%rd102+144], %r1113;
	add.s32 	%r1114, %r1107, 1;
	st.local.u32 	[%rd102+140], %r1114;
	setp.gt.u32 	%p21, %r1106, -2147483648;
	selp.s32 	%r1115, -1, 0, %p21;
	xor.b32  	%r1116, %r1106, %r1115;
	selp.f32 	%f8, 0f3FB504F3, 0fBFB504F3, %p21;
	cvt.rn.f32.u32 	%f54, %r1116;
	fma.rn.f32 	%f55, %f54, 0f2F800000, 0f2F000000;
	add.f32 	%f9, %f55, %f55;
	neg.f32 	%f10, %f9;
	mov.f32 	%f56, 0f40000000;
	add.rn.f32 	%f11, %f56, %f10;
	setp.ge.f32 	%p22, %f9, 0f3B5ED289;
	setp.le.f32 	%p23, %f9, 0f3FFF9097;
	and.pred  	%p24, %p22, %p23;
	@%p24 bra 	$L__BB1_23;
	setp.gt.f32 	%p25, %f9, 0f3F800000;
	selp.f32 	%f57, %f11, %f9, %p25;
	lg2.approx.f32 	%f58, %f57;
	neg.f32 	%f59, %f58;
	rsqrt.approx.ftz.f32 	%f60, %f59;
	fma.rn.f32 	%f61, %f60, 0fC27C73F1, 0f42FEF829;
	fma.rn.f32 	%f62, %f61, %f60, 0fC2E4361C;
	fma.rn.f32 	%f63, %f62, %f60, 0f42714D9B;
	fma.rn.f32 	%f64, %f63, %f60, 0fC1AE51B3;
	fma.rn.f32 	%f65, %f64, %f60, 0f40CEF504;
	fma.rn.f32 	%f66, %f65, %f60, 0fBFEA9E05;
	fma.rn.f32 	%f67, %f66, %f60, 0fBCF871F4;
	fma.rn.f32 	%f68, %f67, %f60, 0f3F553775;
	mul.f32 	%f69, %f60, %f59;
	setp.eq.f32 	%p26, %f58, 0fFF800000;
	selp.f32 	%f70, 0f7F800000, %f69, %p26;
	neg.f32 	%f71, %f70;
	selp.f32 	%f72, %f71, %f70, %p25;
	mul.rn.f32 	%f119, %f68, %f72;
	bra.uni 	$L__BB1_24;
$L__BB1_23:
	mul.rn.f32 	%f73, %f11, %f9;
	lg2.approx.ftz.f32 	%f74, %f73;
	neg.f32 	%f75, %f74;
	fma.rn.f32 	%f76, %f74, 0f2F8A6370, 0f3221F645;
	fma.rn.f32 	%f77, %f76, %f75, 0fB4016FDA;
	fma.rn.f32 	%f78, %f77, %f75, 0f3468F846;
	fma.rn.f32 	%f79, %f78, %f75, 0f370742AA;
	fma.rn.f32 	%f80, %f79, %f75, 0fB804DB4D;
	fma.rn.f32 	%f81, %f80, %f75, 0fBA4AFEA1;
	fma.rn.f32 	%f82, %f81, %f75, 0f3BB5C027;
	fma.rn.f32 	%f83, %f82, %f75, 0f3E24AE0F;
	fma.rn.f32 	%f84, %f83, %f75, 0f3F62DFC4;
	fma.rn.f32 	%f119, %f84, %f10, %f84;
$L__BB1_24:
	mul.f32 	%f85, %f8, %f119;
	add.s32 	%r1117, %r1137, 1;
	mul.wide.u32 	%rd86, %r1117, 4;
	add.s64 	%rd87, %rd2, %rd86;
	st.global.f32 	[%rd87], %f85;
	add.s32 	%r1138, %r1138, 2;
	add.s32 	%r1137, %r1137, 2;
	add.s64 	%rd102, %rd102, 280;
	setp.ne.s32 	%p27, %r1138, 0;
	mov.u32 	%r1139, %r15;
	@%p27 bra 	$L__BB1_18;
$L__BB1_25:
	setp.eq.s32 	%p28, %r14, 0;
	@%p28 bra 	$L__BB1_30;
	mul.wide.u32 	%rd88, %r1139, 140;
	add.s64 	%rd89, %rd1, %rd88;
	ld.local.u32 	%r1118, [%rd89+4];
	ld.local.u32 	%r1119, [%rd89];
	not.b32 	%r1120, %r1119;
	brev.b32 	%r1121, %r1120;
	bfind.shiftamt.u32 	%r1122, %r1121;
	setp.eq.s32 	%p29, %r1122, -1;
	selp.b32 	%r1123, 31, %r1122, %p29;
	mul.wide.s32 	%rd90, %r1123, 4;
	add.s64 	%rd91, %rd89, %rd90;
	ld.local.u32 	%r1124, [%rd91+12];
	xor.b32  	%r1125, %r1118, %r1124;
	st.local.u32 	[%rd89+4], %r1125;
	add.s32 	%r1126, %r1119, 1;
	st.local.u32 	[%rd89], %r1126;
	setp.gt.u32 	%p30, %r1118, -2147483648;
	selp.s32 	%r1127, -1, 0, %p30;
	xor.b32  	%r1128, %r1118, %r1127;
	selp.f32 	%f15, 0f3FB504F3, 0fBFB504F3, %p30;
	cvt.rn.f32.u32 	%f86, %r1128;
	fma.rn.f32 	%f87, %f86, 0f2F800000, 0f2F000000;
	add.f32 	%f16, %f87, %f87;
	neg.f32 	%f17, %f16;
	mov.f32 	%f88, 0f40000000;
	add.rn.f32 	%f18, %f88, %f17;
	setp.ge.f32 	%p31, %f16, 0f3B5ED289;
	setp.le.f32 	%p32, %f16, 0f3FFF9097;
	and.pred  	%p33, %p31, %p32;
	@%p33 bra 	$L__BB1_28;
	setp.gt.f32 	%p34, %f16, 0f3F800000;
	selp.f32 	%f89, %f18, %f16, %p34;
	lg2.approx.f32 	%f90, %f89;
	neg.f32 	%f91, %f90;
	rsqrt.approx.ftz.f32 	%f92, %f91;
	fma.rn.f32 	%f93, %f92, 0fC27C73F1, 0f42FEF829;
	fma.rn.f32 	%f94, %f93, %f92, 0fC2E4361C;
	fma.rn.f32 	%f95, %f94, %f92, 0f42714D9B;
	fma.rn.f32 	%f96, %f95, %f92, 0fC1AE51B3;
	fma.rn.f32 	%f97, %f96, %f92, 0f40CEF504;
	fma.rn.f32 	%f98, %f97, %f92, 0fBFEA9E05;
	fma.rn.f32 	%f99, %f98, %f92, 0fBCF871F4;
	fma.rn.f32 	%f100, %f99, %f92, 0f3F553775;
	mul.f32 	%f101, %f92, %f91;
	setp.eq.f32 	%p35, %f90, 0fFF800000;
	selp.f32 	%f102, 0f7F800000, %f101, %p35;
	neg.f32 	%f103, %f102;
	selp.f32 	%f104, %f103, %f102, %p34;
	mul.rn.f32 	%f120, %f100, %f104;
	bra.uni 	$L__BB1_29;
$L__BB1_28:
	mul.rn.f32 	%f105, %f18, %f16;
	lg2.approx.ftz.f32 	%f106, %f105;
	neg.f32 	%f107, %f106;
	fma.rn.f32 	%f108, %f106, 0f2F8A6370, 0f3221F645;
	fma.rn.f32 	%f109, %f108, %f107, 0fB4016FDA;
	fma.rn.f32 	%f110, %f109, %f107, 0f3468F846;
	fma.rn.f32 	%f111, %f110, %f107, 0f370742AA;
	fma.rn.f32 	%f112, %f111, %f107, 0fB804DB4D;
	fma.rn.f32 	%f113, %f112, %f107, 0fBA4AFEA1;
	fma.rn.f32 	%f114, %f113, %f107, 0f3BB5C027;
	fma.rn.f32 	%f115, %f114, %f107, 0f3E24AE0F;
	fma.rn.f32 	%f116, %f115, %f107, 0f3F62DFC4;
	fma.rn.f32 	%f120, %f116, %f17, %f116;
$L__BB1_29:
	mul.f32 	%f117, %f15, %f120;
	add.s32 	%r1129, %r1139, %r22;
	mul.wide.u32 	%rd92, %r1129, 4;
	add.s64 	%rd93, %rd2, %rd92;
	st.global.f32 	[%rd93], %f117;
$L__BB1_30:
	ld.param.u64 	%rd101, [_Z11gen_normalsPfP18curandStateSobol32mj_param_2];
	add.s32 	%r1136, %r1136, %r17;
	cvt.u64.u32 	%rd94, %r1136;
	setp.gt.u64 	%p36, %rd101, %rd94;
	@%p36 bra 	$L__BB1_16;
$L__BB1_31:
	ret;

}


// ===== COMPILED SASS (sm_100) =====

	.target	sm_100

	.elftype	@"ET_EXEC"


//--------------------- .note.nv.tkinfo           --------------------------
	.section	.note.nv.tkinfo,"",@"SHT_NOTE"
	.sectionflags	@"SHF_NOTE_NV_TKINFO"
	.tkinfo
        /*0018*/ 	.word	0x00000002
        /*0030*/ 	.string	""
        /*0030*/ 	.string	"ptxas"
        /*0030*/ 	.string	"Cuda compilation tools, release 13.0, V13.0.88"
        /*0030*/ 	.string	"Build cuda_13.0.r13.0/compiler.36424714_0"
        /*0030*/ 	.string	"-arch sm_100 -m 64 "



//--------------------- .note.nv.cuinfo           --------------------------
	.section	.note.nv.cuinfo,"",@"SHT_NOTE"
	.sectionflags	@"SHF_NOTE_NV_CUINFO"
        /*0018*/ 	.short	0x0002
        /*001a*/ 	.short	0x0064
        /*001c*/ 	.short	0x0082
	.zero		2


//--------------------- .nv.info                  --------------------------
	.section	.nv.info,"",@"SHT_CUDA_INFO"
	.align	4


	//----- nvinfo : EIATTR_REGCOUNT
	.align		4
        /*0000*/ 	.byte	0x04, 0x2f
        /*0002*/ 	.short	(.L_10 - .L_9)
	.align		4
.L_9:
        /*0004*/ 	.word	index@(_Z9init_QRNGP18curandStateSobol32PA32_jj)
        /*0008*/ 	.word	0x00000020


	//----- nvinfo : EIATTR_FRAME_SIZE
	.align		4
.L_10:
        /*000c*/ 	.byte	0x04, 0x11
        /*000e*/ 	.short	(.L_12 - .L_11)
	.align		4
.L_11:
        /*0010*/ 	.word	index@(_Z9init_QRNGP18curandStateSobol32PA32_jj)
        /*0014*/ 	.word	0x00000000


	//----- nvinfo : EIATTR_REGCOUNT
	.align		4
.L_12:
        /*0018*/ 	.byte	0x04, 0x2f
        /*001a*/ 	.short	(.L_14 - .L_13)
	.align		4
.L_13:
        /*001c*/ 	.word	index@(_Z11gen_normalsPfP18curandStateSobol32mj)
        /*0020*/ 	.word	0x00000030


	//----- nvinfo : EIATTR_FRAME_SIZE
	.align		4
.L_14:
        /*0024*/ 	.byte	0x04, 0x11
        /*0026*/ 	.short	(.L_16 - .L_15)
	.align		4
.L_15:
        /*0028*/ 	.word	index@(_Z11gen_normalsPfP18curandStateSobol32mj)
        /*002c*/ 	.word	0x000001a8


	//----- nvinfo : EIATTR_MIN_STACK_SIZE
	.align		4
.L_16:
        /*0030*/ 	.byte	0x04, 0x12
        /*0032*/ 	.short	(.L_18 - .L_17)
	.align		4
.L_17:
        /*0034*/ 	.word	index@(_Z11gen_normalsPfP18curandStateSobol32mj)
        /*0038*/ 	.word	0x000001a8


	//----- nvinfo : EIATTR_MIN_STACK_SIZE
	.align		4
.L_18:
        /*003c*/ 	.byte	0x04, 0x12
        /*003e*/ 	.short	(.L_20 - .L_19)
	.align		4
.L_19:
        /*0040*/ 	.word	index@(_Z9init_QRNGP18curandStateSobol32PA32_jj)
        /*0044*/ 	.word	0x00000000
.L_20:


//--------------------- .nv.compat                --------------------------
	.section	.nv.compat,"",@"SHT_CUDA_COMPAT_INFO"
	.align	4
        /*0000*/ 	.byte	0x02, 0x09, 0x00, 0x00, 0x02, 0x02, 0x01, 0x00, 0x02, 0x05, 0x05, 0x00, 0x03, 0x07, 0x01, 0x01
        /*0010*/ 	.byte	0x02, 0x03, 0x00, 0x00, 0x02, 0x06, 0x01, 0x00, 0x04, 0x0b, 0x08, 0x00, 0x01, 0x00, 0x00, 0x00
        /*0020*/ 	.byte	0x00, 0x00, 0x00, 0x00


//--------------------- .nv.info._Z11gen_normalsPfP18curandStateSobol32mj --------------------------
	.section	.nv.info._Z11gen_normalsPfP18curandStateSobol32mj,"",@"SHT_CUDA_INFO"
	.sectionflags	@""
	.align	4


	//----- nvinfo : EIATTR_CUDA_API_VERSION
	.align		4
        /*0000*/ 	.byte	0x04, 0x37
        /*0002*/ 	.short	(.L_22 - .L_21)
.L_21:
        /*0004*/ 	.word	0x00000082


	//----- nvinfo : EIATTR_KPARAM_INFO
	.align		4
.L_22:
        /*0008*/ 	.byte	0x04, 0x17
        /*000a*/ 	.short	(.L_24 - .L_23)
.L_23:
        /*000c*/ 	.word	0x00000000
        /*0010*/ 	.short	0x0003
        /*0012*/ 	.short	0x0018
        /*0014*/ 	.byte	0x00, 0xf0, 0x11, 0x00


	//----- nvinfo : EIATTR_KPARAM_INFO
	.align		4
.L_24:
        /*0018*/ 	.byte	0x04, 0x17
        /*001a*/ 	.short	(.L_26 - .L_25)
.L_25:
        /*001c*/ 	.word	0x00000000
        /*0020*/ 	.short	0x0002
        /*0022*/ 	.short	0x0010
        /*0024*/ 	.byte	0x00, 0xf0, 0x21, 0x00


	//----- nvinfo : EIATTR_KPARAM_INFO
	.align		4
.L_26:
        /*0028*/ 	.byte	0x04, 0x17
        /*002a*/ 	.short	(.L_28 - .L_27)
.L_27:
        /*002c*/ 	.word	0x00000000
        /*0030*/ 	.short	0x0001
        /*0032*/ 	.short	0x0008
        /*0034*/ 	.byte	0x00, 0xf5, 0x21, 0x00


	//----- nvinfo : EIATTR_KPARAM_INFO
	.align		4
.L_28:
        /*0038*/ 	.byte	0x04, 0x17
        /*003a*/ 	.short	(.L_30 - .L_29)
.L_29:
        /*003c*/ 	.word	0x00000000
        /*0040*/ 	.short	0x0000
        /*0042*/ 	.short	0x0000
        /*0044*/ 	.byte	0x00, 0xf5, 0x21, 0x00


	//----- nvinfo : EIATTR_SPARSE_MMA_MASK
	.align		4
.L_30:
        /*0048*/ 	.byte	0x03, 0x50
        /*004a*/ 	.short	0x0000


	//----- nvinfo : EIATTR_MAXREG_COUNT
	.align		4
        /*004c*/ 	.byte	0x03, 0x1b
        /*004e*/ 	.short	0x00ff


	//----- nvinfo : EIATTR_MERCURY_ISA_VERSION
	.align		4
        /*0050*/ 	.byte	0x03, 0x5f
        /*0052*/ 	.short	0x0101


	//----- nvinfo : EIATTR_VRC_CTA_INIT_COUNT
	.align		4
        /*0054*/ 	.byte	0x02, 0x4a
	.zero		1
	.zero		1


	//----- nvinfo : EIATTR_EXIT_INSTR_OFFSETS
	.align		4
        /*0058*/ 	.byte	0x04, 0x1c
        /*005a*/ 	.short	(.L_32 - .L_31)


	//   ....[0]....
.L_31:
        /*005c*/ 	.word	0x000076a0


	//   ....[1]....
        /*0060*/ 	.word	0x000076c0


	//   ....[2]....
        /*0064*/ 	.word	0x000084a0


	//----- nvinfo : EIATTR_CRS_STACK_SIZE
	.align		4
.L_32:
        /*0068*/ 	.byte	0x04, 0x1e
        /*006a*/ 	.short	(.L_34 - .L_33)
.L_33:
        /*006c*/ 	.word	0x00000000


	//----- nvinfo : EIATTR_CBANK_PARAM_SIZE
	.align		4
.L_34:
        /*0070*/ 	.byte	0x03, 0x19
        /*0072*/ 	.short	0x001c


	//----- nvinfo : EIATTR_PARAM_CBANK
	.align		4
        /*0074*/ 	.byte	0x04, 0x0a
        /*0076*/ 	.short	(.L_36 - .L_35)
	.align		4
.L_35:
        /*0078*/ 	.word	index@(.nv.constant0._Z11gen_normalsPfP18curandStateSobol32mj)
        /*007c*/ 	.short	0x0380
        /*007e*/ 	.short	0x001c


	//----- nvinfo : EIATTR_SW_WAR
	.align		4
.L_36:
        /*0080*/ 	.byte	0x04, 0x36
        /*0082*/ 	.short	(.L_38 - .L_37)
.L_37:
        /*0084*/ 	.word	0x00000008
.L_38:


//--------------------- .nv.info._Z9init_QRNGP18curandStateSobol32PA32_jj --------------------------
	.section	.nv.info._Z9init_QRNGP18curandStateSobol32PA32_jj,"",@"SHT_CUDA_INFO"
	.sectionflags	@""
	.align	4


	//----- nvinfo : EIATTR_CUDA_API_VERSION
	.align		4
        /*0000*/ 	.byte	0x04, 0x37
        /*0002*/ 	.short	(.L_40 - .L_39)
.L_39:
        /*0004*/ 	.word	0x00000082


	//----- nvinfo : EIATTR_KPARAM_INFO
	.align		4
.L_40:
        /*0008*/ 	.byte	0x04, 0x17
        /*000a*/ 	.short	(.L_42 - .L_41)
.L_41:
        /*000c*/ 	.word	0x00000000
        /*0010*/ 	.short	0x0002
        /*0012*/ 	.short	0x0010
        /*0014*/ 	.byte	0x00, 0xf0, 0x11, 0x00


	//----- nvinfo : EIATTR_KPARAM_INFO
	.align		4
.L_42:
        /*0018*/ 	.byte	0x04, 0x17
        /*001a*/ 	.short	(.L_44 - .L_43)
.L_43:
        /*001c*/ 	.word	0x00000000
        /*0020*/ 	.short	0x0001
        /*0022*/ 	.short	0x0008
        /*0024*/ 	.byte	0x00, 0xf5, 0x21, 0x00


	//----- nvinfo : EIATTR_KPARAM_INFO
	.align		4
.L_44:
        /*0028*/ 	.byte	0x04, 0x17
        /*002a*/ 	.short	(.L_46 - .L_45)
.L_45:
        /*002c*/ 	.word	0x00000000
        /*0030*/ 	.short	0x0000
        /*0032*/ 	.short	0x0000
        /*0034*/ 	.byte	0x00, 0xf5, 0x21, 0x00


	//----- nvinfo : EIATTR_SPARSE_MMA_MASK
	.align		4
.L_46:
        /*0038*/ 	.byte	0x03, 0x50
        /*003a*/ 	.short	0x0000


	//----- nvinfo : EIATTR_MAXREG_COUNT
	.align		4
        /*003c*/ 	.byte	0x03, 0x1b
        /*003e*/ 	.short	0x00ff


	//----- nvinfo : EIATTR_MERCURY_ISA_VERSION
	.align		4
        /*0040*/ 	.byte	0x03, 0x5f
        /*0042*/ 	.short	0x0101


	//----- nvinfo : EIATTR_VRC_CTA_INIT_COUNT
	.align		4
        /*0044*/ 	.byte	0x02, 0x4a
	.zero		1
	.zero		1


	//----- nvinfo : EIATTR_EXIT_INSTR_OFFSETS
	.align		4
        /*0048*/ 	.byte	0x04, 0x1c
        /*004a*/ 	.short	(.L_48 - .L_47)


	//   ....[0]....
.L_47:
        /*004c*/ 	.word	0x00000030


	//   ....[1]....
        /*0050*/ 	.word	0x00000b70


	//----- nvinfo : EIATTR_CBANK_PARAM_SIZE
	.align		4
.L_48:
        /*0054*/ 	.byte	0x03, 0x19
        /*0056*/ 	.short	0x0014


	//----- nvinfo : EIATTR_PARAM_CBANK
	.align		4
        /*0058*/ 	.byte	0x04, 0x0a
        /*005a*/ 	.short	(.L_50 - .L_49)
	.align		4
.L_49:
        /*005c*/ 	.word	index@(.nv.constant0._Z9init_QRNGP18curandStateSobol32PA32_jj)
        /*0060*/ 	.short	0x0380
        /*0062*/ 	.short	0x0014


	//----- nvinfo : EIATTR_SW_WAR
	.align		4
.L_50:
        /*0064*/ 	.byte	0x04, 0x36
        /*0066*/ 	.short	(.L_52 - .L_51)
.L_51:
        /*0068*/ 	.word	0x00000008
.L_52:


//--------------------- .nv.callgraph             --------------------------
	.section	.nv.callgraph,"",@"SHT_CUDA_CALLGRAPH"
	.align	4
	.sectionentsize	8
	.align		4
        /*0000*/ 	.word	0x00000000
	.align		4
        /*0004*/ 	.word	0xffffffff
	.align		4
        /*0008*/ 	.word	0x00000000
	.align		4
        /*000c*/ 	.word	0xfffffffe
	.align		4
        /*0010*/ 	.word	0x00000000
	.align		4
        /*0014*/ 	.word	0xfffffffd
	.align		4
        /*0018*/ 	.word	0x00000000
	.align		4
        /*001c*/ 	.word	0xfffffffc


//--------------------- .nv.constant4             --------------------------
	.section	.nv.constant4,"a",@progbits
	.align	8
	.align		8
.nv.constant4:
        /*0000*/ 	.dword	precalc_xorwow_matrix
	.align		8
        /*0008*/ 	.dword	precalc_xorwow_offset_matrix
	.align		8
        /*0010*/ 	.dword	mrg32k3aM1
	.align		8
        /*0018*/ 	.dword	mrg32k3aM2
	.align		8
        /*0020*/ 	.dword	mrg32k3aM1SubSeq
	.align		8
        /*0028*/ 	.dword	mrg32k3aM2SubSeq
	.align		8
        /*0030*/ 	.dword	mrg32k3aM1Seq
	.align		8
        /*0038*/ 	.dword	mrg32k3aM2Seq


//--------------------- .nv.constant3             --------------------------
	.section	.nv.constant3,"a",@progbits
	.align	8
.nv.constant3:
	.type		__cr_lgamma_table,@object
	.size		__cr_lgamma_table,(.L_8 - __cr_lgamma_table)
__cr_lgamma_table:
        /*0000*/ 	.byte	0x00, 0x00, 0x00, 0x00, 0x00, 0x00, 0x00, 0x00, 0x00, 0x00, 0x00, 0x00, 0x00, 0x00, 0x00, 0x00
        /*0010*/ 	.byte	0xef, 0x39, 0xfa, 0xfe, 0x42, 0x2e, 0xe6, 0x3f, 0x02, 0x20, 0x2a, 0xfa, 0x0b, 0xab, 0xfc, 0x3f
        /*0020*/ 	.byte	0xf9, 0x2c, 0x92, 0x7c, 0xa7, 0x6c, 0x09, 0x40, 0xc9, 0x79, 0x44, 0x3c, 0x64, 0x26, 0x13, 0x40
        /*0030*/ 	.byte	0xca, 0x01, 0xcf, 0x3a, 0x27, 0x51, 0x1a, 0x40, 0x30, 0xcc, 0x2d, 0xf3, 0xe1, 0x0c, 0x21, 0x40
        /*0040*/ 	.byte	0x0d, 0xb7, 0xfc, 0x82, 0x8e, 0x35, 0x25, 0x40
.L_8:


//--------------------- .text._Z11gen_normalsPfP18curandStateSobol32mj --------------------------
	.section	.text._Z11gen_normalsPfP18curandStateSobol32mj,"ax",@progbits
	.align	128
        .global         _Z11gen_normalsPfP18curandStateSobol32mj
        .type           _Z11gen_normalsPfP18curandStateSobol32mj,@function
        .size           _Z11gen_normalsPfP18curandStateSobol32mj,(.L_x_22 - _Z11gen_normalsPfP18curandStateSobol32mj)
        .other          _Z11gen_normalsPfP18curandStateSobol32mj,@"STO_CUDA_ENTRY STV_DEFAULT"
_Z11gen_normalsPfP18curandStateSobol32mj:
.text._Z11gen_normalsPfP18curandStateSobol32mj:
[----:B------:R-:W0:Y:S01]  /*0000*/  LDC R1, c[0x0][0x37c] ;  /* 0x0000df00ff017b82 */ /* 0x000e220000000800 */
[----:B------:R-:W1:Y:S01]  /*0010*/  LDCU UR6, c[0x0][0x398] ;  /* 0x00007300ff0677ac */ /* 0x000e620008000800 */
[----:B0-----:R-:W-:Y:S01]  /*0020*/  IADD3 R1, PT, PT, R1, -0x1a8, RZ ;  /* 0xfffffe5801017810 */ /* 0x001fe20007ffe0ff */
[----:B------:R-:W0:Y:S03]  /*0030*/  LDCU.64 UR10, c[0x0][0x358] ;  /* 0x00006b00ff0a77ac */ /* 0x000e260008000a00 */
[----:B------:R-:W-:Y:S01]  /*0040*/  R2UR UR12, R1 ;  /* 0x00000000010c72ca */ /* 0x000fe200000e0000 */
[----:B------:R-:W2:Y:S01]  /*0050*/  LDCU UR9, c[0x0][0x360] ;  /* 0x00006c00ff0977ac */ /* 0x000ea20008000800 */
[----:B-1----:R-:W-:-:S09]  /*0060*/  UISETP.NE.AND UP0, UPT, UR6, URZ, UPT ;  /* 0x000000ff0600728c */ /* 0x002fd2000bf05270 */
[----:B------:R-:W-:Y:S05]  /*0070*/  BRA.U !UP0, `(.L_x_0) ;  /* 0x0000007508707547 */ /* 0x000fea000b800000 */
[----:B------:R-:W-:Y:S01]  /*0080*/  UISETP.GE.U32.AND UP0, UPT, UR6, 0x10, UPT ;  /* 0x000000100600788c */ /* 0x000fe2000bf06070 */
[----:B------:R-:W-:-:S08]  /*0090*/  UMOV UR4, URZ ;  /* 0x000000ff00047c82 */ /* 0x000fd00008000000 */
[----:B------:R-:W-:Y:S05]  /*00a0*/  BRA.U !UP0, `(.L_x_1) ;  /* 0x0000003908287547 */ /* 0x000fea000b800000 */
[----:B------:R-:W2:Y:S01]  /*00b0*/  S2R R0, SR_CTAID.X ;  /* 0x0000000000007919 */ /* 0x000ea20000002500 */
[----:B------:R-:W1:Y:S01]  /*00c0*/  LDCU UR7, c[0x0][0x398] ;  /* 0x00007300ff0777ac */ /* 0x000e620008000800 */
[----:B------:R-:W2:Y:S01]  /*00d0*/  S2R R3, SR_TID.X ;  /* 0x0000000000037919 */ /* 0x000ea20000002100 */
[----:B------:R-:W-:Y:S01]  /*00e0*/  ULOP3.LUT UR4, UR6, 0xfffffff0, URZ, 0xc0, !UPT ;  /* 0xfffffff006047892 */ /* 0x000fe2000f8ec0ff */
[----:B------:R-:W-:Y:S01]  /*00f0*/  UMOV UR5, URZ ;  /* 0x000000ff00057c82 */ /* 0x000fe20008000000 */
[----:B-12---:R-:W-:-:S10]  /*0100*/  IMAD R0, R0, UR9, R3 ;  /* 0x0000000900007c24 */ /* 0x006fd4000f8e0203 */
.L_x_2:
[----:B-1----:R-:W1:Y:S01]  /*0110*/  LDC.64 R2, c[0x0][0x388] ;  /* 0x0000e200ff027b82 */ /* 0x002e620000000a00 */
[----:B------:R-:W-:Y:S02]  /*0120*/  UMOV UR6, UR7 ;  /* 0x0000000700067c82 */ /* 0x000fe40008000000 */
[----:B------:R-:W-:-:S05]  /*0130*/  MOV R5, UR6 ;  /* 0x0000000600057c02 */ /* 0x000fca0008000f00 */
[----:B------:R-:W-:-:S04]  /*0140*/  IMAD R5, R0, R5, UR5 ;  /* 0x0000000500057e24 */ /* 0x000fc8000f8e0205 */
[----:B-1----:R-:W-:-:S05]  /*0150*/  IMAD.WIDE.U32 R6, R5, 0x8c, R2 ;  /* 0x0000008c05067825 */ /* 0x002fca00078e0002 */
[----:B0-----:R-:W2:Y:S04]  /*0160*/  LDG.E R15, desc[UR10][R6.64+0x6c] ;  /* 0x00006c0a060f7981 */ /* 0x001ea8000c1e1900 */
[----:B------:R-:W2:Y:S04]  /*0170*/  LDG.E R14, desc[UR10][R6.64+0x68] ;  /* 0x0000680a060e7981 */ /* 0x000ea8000c1e1900 */
[----:B------:R-:W3:Y:S04]  /*0180*/  LDG.E R27, desc[UR10][R6.64+0x3c] ;  /* 0x00003c0a061b7981 */ /* 0x000ee8000c1e1900 */
[----:B------:R-:W3:Y:S04]  /*0190*/  LDG.E R26, desc[UR10][R6.64+0x38] ;  /* 0x0000380a061a7981 */ /* 0x000ee8000c1e1900 */
[----:B------:R-:W4:Y:S04]  /*01a0*/  LDG.E R25, desc[UR10][R6.64+0x44] ;  /* 0x0000440a06197981 */ /* 0x000f28000c1e1900 */
[----:B------:R-:W4:Y:S04]  /*01b0*/  LDG.E R24, desc[UR10][R6.64+0x40] ;  /* 0x0000400a06187981 */ /* 0x000f28000c1e1900 */
[----:B------:R-:W5:Y:S04]  /*01c0*/  LDG.E R9, desc[UR10][R6.64+0x84] ;  /* 0x0000840a06097981 */ /* 0x000f68000c1e1900 */
        /* <DEDUP_REMOVED lines=18> */
[----:B------:R-:W5:Y:S01]  /*02f0*/  LDG.E R32, desc[UR10][R6.64+0x20] ;  /* 0x0000200a06207981 */ /* 0x000f62000c1e1900 */
[----:B------:R-:W-:Y:S01]  /*0300*/  UIMAD UR8, UR5, 0x8c, UR12 ;  /* 0x0000008c050878a4 */ /* 0x000fe2000f8e020c */
[----:B------:R-:W-:-:S08]  /*0310*/  IADD3 R35, PT, PT, R5, 0x1, RZ ;  /* 0x0000000105237810 */ /* 0x000fd00007ffe0ff */
[----:B--2---:R0:W-:Y:S04]  /*0320*/  STL.64 [UR8+0x68], R14 ;  /* 0x0000680eff007987 */ /* 0x0041e80008100a08 */
[----:B0-----:R-:W2:Y:S04]  /*0330*/  LDG.E R15, desc[UR10][R6.64+0x1c] ;  /* 0x00001c0a060f7981 */ /* 0x001ea8000c1e1900 */
[----:B------:R-:W2:Y:S04]  /*0340*/  LDG.E R14, desc[UR10][R6.64+0x18] ;  /* 0x0000180a060e7981 */ /* 0x000ea8000c1e1900 */
[----:B---3--:R0:W-:Y:S04]  /*0350*/  STL.64 [UR8+0x38], R26 ;  /* 0x0000381aff007987 */ /* 0x0081e80008100a08 */
[----:B----4-:R1:W-:Y:S04]  /*0360*/  STL.64 [UR8+0x40], R24 ;  /* 0x00004018ff007987 */ /* 0x0103e80008100a08 */
[----:B0-----:R-:W3:Y:S04]  /*0370*/  LDG.E R27, desc[UR10][R6.64+0x4] ;  /* 0x0000040a061b7981 */ /* 0x001ee8000c1e1900 */
[----:B------:R-:W3:Y:S04]  /*0380*/  LDG.E R26, desc[UR10][R6.64] ;  /* 0x0000000a061a7981 */ /* 0x000ee8000c1e1900 */
[----:B-----5:R0:W-:Y:S04]  /*0390*/  STL.64 [UR8+0x80], R8 ;  /* 0x00008008ff007987 */ /* 0x0201e80008100a08 */
[----:B------:R4:W-:Y:S04]  /*03a0*/  STL.64 [UR8+0x60], R16 ;  /* 0x00006010ff007987 */ /* 0x0009e80008100a08 */
[----:B-1----:R-:W5:Y:S01]  /*03b0*/  LDG.E R25, desc[UR10][R6.64+0xc] ;  /* 0x00000c0a06197981 */ /* 0x002f62000c1e1900 */
[----:B0-----:R-:W-:-:S03]  /*03c0*/  IMAD.WIDE.U32 R8, R35, 0x8c, R2 ;  /* 0x0000008c23087825 */ /* 0x001fc600078e0002 */
[----:B------:R-:W5:Y:S04]  /*03d0*/  LDG.E R24, desc[UR10][R6.64+0x8] ;  /* 0x0000080a06187981 */ /* 0x000f68000c1e1900 */
[----:B----4-:R-:W4:Y:S04]  /*03e0*/  LDG.E R17, desc[UR10][R6.64+0x14] ;  /* 0x0000140a06117981 */ /* 0x010f28000c1e1900 */
[----:B------:R-:W4:Y:S04]  /*03f0*/  LDG.E R16, desc[UR10][R6.64+0x10] ;  /* 0x0000100a06107981 */ /* 0x000f28000c1e1900 */
[----:B------:R0:W-:Y:S04]  /*0400*/  STL.64 [UR8+0x70], R12 ;  /* 0x0000700cff007987 */ /* 0x0001e80008100a08 */
[----:B------:R1:W-:Y:S04]  /*0410*/  STL.64 [UR8+0x78], R10 ;  /* 0x0000780aff007987 */ /* 0x0003e80008100a08 */
[----:B------:R1:W-:Y:S04]  /*0420*/  STL.64 [UR8+0x50], R20 ;  /* 0x00005014ff007987 */ /* 0x0003e80008100a08 */
[----:B0-----:R-:W4:Y:S04]  /*0430*/  LDG.E R13, desc[UR10][R8.64+0x48] ;  /* 0x0000480a080d7981 */ /* 0x001f28000c1e1900 */
[----:B------:R-:W4:Y:S04]  /*0440*/  LDG.E R12, desc[UR10][R8.64+0x44] ;  /* 0x0000440a080c7981 */ /* 0x000f28000c1e1900 */
[----:B-1----:R-:W4:Y:S04]  /*0450*/  LDG.E R11, desc[UR10][R8.64+0x28] ;  /* 0x0000280a080b7981 */ /* 0x002f28000c1e1900 */
[----:B------:R-:W4:Y:S04]  /*0460*/  LDG.E R10, desc[UR10][R8.64+0x24] ;  /* 0x0000240a080a7981 */ /* 0x000f28000c1e1900 */
        /* <DEDUP_REMOVED lines=8> */
[----:B------:R0:W-:Y:S04]  /*04f0*/  STL.64 [UR8+0x58], R18 ;  /* 0x00005812ff007987 */ /* 0x0001e80008100a08 */
[----:B------:R1:W-:Y:S04]  /*0500*/  STL.64 [UR8+0x48], R22 ;  /* 0x00004816ff007987 */ /* 0x0003e80008100a08 */
[----:B------:R1:W-:Y:S04]  /*0510*/  STL.64 [UR8+0x30], R28 ;  /* 0x0000301cff007987 */ /* 0x0003e80008100a08 */
[----:B0-----:R-:W4:Y:S04]  /*0520*/  LDG.E R19, desc[UR10][R8.64+0x30] ;  /* 0x0000300a08137981 */ /* 0x001f28000c1e1900 */
[----:B-1----:R-:W4:Y:S04]  /*0530*/  LDG.E R23, desc[UR10][R8.64+0x38] ;  /* 0x0000380a08177981 */ /* 0x002f28000c1e1900 */
[----:B------:R-:W4:Y:S04]  /*0540*/  LDG.E R22, desc[UR10][R8.64+0x34] ;  /* 0x0000340a08167981 */ /* 0x000f28000c1e1900 */
[----:B------:R-:W4:Y:S04]  /*0550*/  LDG.E R18, desc[UR10][R8.64+0x2c] ;  /* 0x00002c0a08127981 */ /* 0x000f28000c1e1900 */
[----:B------:R-:W4:Y:S04]  /*0560*/  LDG.E R29, desc[UR10][R8.64+0x88] ;  /* 0x0000880a081d7981 */ /* 0x000f28000c1e1900 */
[----:B------:R-:W4:Y:S04]  /*0570*/  LDG.E R28, desc[UR10][R8.64+0x84] ;  /* 0x0000840a081c7981 */ /* 0x000f28000c1e1900 */
[----:B------:R0:W-:Y:S04]  /*0580*/  STL.64 [UR8+0x28], R30 ;  /* 0x0000281eff007987 */ /* 0x0001e80008100a08 */
[----:B------:R1:W-:Y:S04]  /*0590*/  STL.64 [UR8+0x20], R32 ;  /* 0x00002020ff007987 */ /* 0x0003e80008100a08 */
[----:B------:R-:W4:Y:S04]  /*05a0*/  LDG.E R35, desc[UR10][R8.64+0x70] ;  /* 0x0000700a08237981 */ /* 0x000f28000c1e1900 */
[----:B0-----:R-:W4:Y:S04]  /*05b0*/  LDG.E R31, desc[UR10][R8.64+0x80] ;  /* 0x0000800a081f7981 */ /* 0x001f28000c1e1900 */
[----:B------:R-:W4:Y:S04]  /*05c0*/  LDG.E R30, desc[UR10][R8.64+0x7c] ;  /* 0x00007c0a081e7981 */ /* 0x000f28000c1e1900 */
[----:B-1----:R-:W4:Y:S04]  /*05d0*/  LDG.E R33, desc[UR10][R8.64+0x78] ;  /* 0x0000780a08217981 */ /* 0x002f28000c1e1900 */
[----:B------:R-:W4:Y:S04]  /*05e0*/  LDG.E R32, desc[UR10][R8.64+0x74] ;  /* 0x0000740a08207981 */ /* 0x000f28000c1e1900 */
[----:B------:R-:W4:Y:S04]  /*05f0*/  LDG.E R34, desc[UR10][R8.64+0x6c] ;  /* 0x00006c0a08227981 */ /* 0x000f28000c1e1900 */
[----:B------:R-:W4:Y:S04]  /*0600*/  LDG.E R43, desc[UR10][R8.64+0x50] ;  /* 0x0000500a082b7981 */ /* 0x000f28000c1e1900 */
[----:B------:R-:W4:Y:S04]  /*0610*/  LDG.E R42, desc[UR10][R8.64+0x4c] ;  /* 0x00004c0a082a7981 */ /* 0x000f28000c1e1900 */
[----:B--2---:R0:W-:Y:S02]  /*0620*/  STL.64 [UR8+0x18], R14 ;  /* 0x0000180eff007987 */ /* 0x0041e40008100a08 */
[----:B0-----:R-:W-:-:S02]  /*0630*/  IADD3 R15, PT, PT, R5, 0x1, RZ ;  /* 0x00000001050f7810 */ /* 0x001fc40007ffe0ff */
[----:B------:R-:W2:Y:S04]  /*0640*/  LDG.E R14, desc[UR10][R6.64+0x88] ;  /* 0x0000880a060e7981 */ /* 0x000ea8000c1e1900 */
[----:B---3--:R0:W-:Y:S02]  /*0650*/  STL.64 [UR8], R26 ;  /* 0x0000001aff007987 */ /* 0x0081e40008100a08 */
[C-C-:B0-----:R-:W-:Y:S02]  /*0660*/  IMAD.WIDE.U32 R26, R15.reuse, 0x8c, R2.reuse ;  /* 0x0000008c0f1a7825 */ /* 0x141fe400078e0002 */
[----:B-----5:R0:W-:Y:S04]  /*0670*/  STL.64 [UR8+0x8], R24 ;  /* 0x00000818ff007987 */ /* 0x0201e80008100a08 */
[----:B----4-:R1:W-:Y:S01]  /*0680*/  STL.64 [UR8+0x10], R16 ;  /* 0x00001010ff007987 */ /* 0x0103e20008100a08 */
[----:B0-----:R-:W-:-:S03]  /*0690*/  IMAD.WIDE.U32 R24, R15, 0x8c, R2 ;  /* 0x0000008c0f187825 */ /* 0x001fc600078e0002 */
[----:B------:R-:W2:Y:S01]  /*06a0*/  LDG.E R15, desc[UR10][R26.64] ;  /* 0x0000000a1a0f7981 */ /* 0x000ea2000c1e1900 */
[----:B-1----:R-:W-:-:S03]  /*06b0*/  IADD3 R17, PT, PT, R5, 0x2, RZ ;  /* 0x0000000205117810 */ /* 0x002fc60007ffe0ff */
[----:B------:R-:W3:Y:S04]  /*06c0*/  LDG.E R16, desc[UR10][R24.64+0x4] ;  /* 0x0000040a18107981 */ /* 0x000ee8000c1e1900 */
[----:B------:R0:W-:Y:S02]  /*06d0*/  STL.64 [UR8+0xd0], R12 ;  /* 0x0000d00cff007987 */ /* 0x0001e40008100a08 */
[----:B0-----:R-:W-:Y:S02]  /*06e0*/  IMAD.WIDE.U32 R12, R17, 0x8c, R2 ;  /* 0x0000008c110c7825 */ /* 0x001fe400078e0002 */
[----:B------:R0:W-:Y:S04]  /*06f0*/  STL.64 [UR8+0xb0], R10 ;  /* 0x0000b00aff007987 */ /* 0x0001e80008100a08 */
[----:B------:R-:W4:Y:S04]  /*0700*/  LDG.E R27, desc[UR10][R12.64+0x7c] ;  /* 0x00007c0a0c1b7981 */ /* 0x000f28000c1e1900 */
[----:B------:R1:W-:Y:S04]  /*0710*/  STL.64 [UR8+0xc8], R20 ;  /* 0x0000c814ff007987 */ /* 0x0003e80008100a08 */
[----:B0-----:R-:W5:Y:S04]  /*0720*/  LDG.E R11, desc[UR10][R12.64+0x34] ;  /* 0x0000340a0c0b7981 */ /* 0x001f68000c1e1900 */
[----:B------:R-:W5:Y:S04]  /*0730*/  LDG.E R10, desc[UR10][R12.64+0x30] ;  /* 0x0000300a0c0a7981 */ /* 0x000f68000c1e1900 */
[----:B-1----:R-:W3:Y:S04]  /*0740*/  LDG.E R21, desc[UR10][R8.64+0x20] ;  /* 0x0000200a08157981 */ /* 0x002ee8000c1e1900 */
[----:B------:R-:W3:Y:S04]  /*0750*/  LDG.E R20, desc[UR10][R8.64+0x1c] ;  /* 0x00001c0a08147981 */ /* 0x000ee8000c1e1900 */
[----:B------:R-:W4:Y:S04]  /*0760*/  LDG.E R26, desc[UR10][R12.64+0x78] ;  /* 0x0000780a0c1a7981 */ /* 0x000f28000c1e1900 */
[----:B------:R-:W4:Y:S04]  /*0770*/  LDG.E R7, desc[UR10][R12.64+0x24] ;  /* 0x0000240a0c077981 */ /* 0x000f28000c1e1900 */
[----:B------:R-:W4:Y:S04]  /*0780*/  LDG.E R6, desc[UR10][R12.64+0x20] ;  /* 0x0000200a0c067981 */ /* 0x000f28000c1e1900 */
[----:B------:R0:W-:Y:S04]  /*0790*/  STL.64 [UR8+0xf0], R36 ;  /* 0x0000f024ff007987 */ /* 0x0001e80008100a08 */
[----:B------:R1:W-:Y:S04]  /*07a0*/  STL.64 [UR8+0xe8], R38 ;  /* 0x0000e826ff007987 */ /* 0x0003e80008100a08 */
[----:B------:R1:W-:Y:S04]  /*07b0*/  STL.64 [UR8+0xe0], R40 ;  /* 0x0000e028ff007987 */ /* 0x0003e80008100a08 */
[----:B------:R-:W4:Y:S04]  /*07c0*/  LDG.E R25, desc[UR10][R12.64+0x3c] ;  /* 0x00003c0a0c197981 */ /* 0x000f28000c1e1900 */
[----:B------:R-:W4:Y:S04]  /*07d0*/  LDG.E R24, desc[UR10][R12.64+0x38] ;  /* 0x0000380a0c187981 */ /* 0x000f28000c1e1900 */
[----:B0-----:R-:W4:Y:S04]  /*07e0*/  LDG.E R37, desc[UR10][R12.64+0x5c] ;  /* 0x00005c0a0c257981 */ /* 0x001f28000c1e1900 */
[----:B------:R-:W4:Y:S04]  /*07f0*/  LDG.E R36, desc[UR10][R12.64+0x58] ;  /* 0x0000580a0c247981 */ /* 0x000f28000c1e1900 */
[----:B-1----:R-:W4:Y:S04]  /*0800*/  LDG.E R39, desc[UR10][R12.64+0x54] ;  /* 0x0000540a0c277981 */ /* 0x002f28000c1e1900 */
        /* <DEDUP_REMOVED lines=13> */
[----:B0-----:R-:W4:Y:S04]  /*08e0*/  LDG.E R29, desc[UR10][R12.64+0x84] ;  /* 0x0000840a0c1d7981 */ /* 0x001f28000c1e1900 */
[----:B------:R-:W4:Y:S04]  /*08f0*/  LDG.E R28, desc[UR10][R12.64+0x80] ;  /* 0x0000800a0c1c7981 */ /* 0x000f28000c1e1900 */
[----:B------:R0:W-:Y:S04]  /*0900*/  STL.64 [UR8+0x108], R30 ;  /* 0x0001081eff007987 */ /* 0x0001e80008100a08 */
[----:B0-----:R-:W4:Y:S04]  /*0910*/  LDG.E R31, desc[UR10][R12.64+0x74] ;  /* 0x0000740a0c1f7981 */ /* 0x001f28000c1e1900 */
[----:B------:R-:W4:Y:S04]  /*0920*/  LDG.E R30, desc[UR10][R12.64+0x70] ;  /* 0x0000700a0c1e7981 */ /* 0x000f28000c1e1900 */
[----:B------:R0:W-:Y:S04]  /*0930*/  STL.64 [UR8+0x100], R32 ;  /* 0x00010020ff007987 */ /* 0x0001e80008100a08 */
[----:B------:R1:W-:Y:S04]  /*0940*/  STL.64 [UR8+0xf8], R34 ;  /* 0x0000f822ff007987 */ /* 0x0003e80008100a08 */
[----:B0-----:R-:W4:Y:S04]  /*0950*/  LDG.E R33, desc[UR10][R12.64+0x6c] ;  /* 0x00006c0a0c217981 */ /* 0x001f28000c1e1900 */
[----:B------:R-:W4:Y:S04]  /*0960*/  LDG.E R32, desc[UR10][R12.64+0x68] ;  /* 0x0000680a0c207981 */ /* 0x000f28000c1e1900 */
[----:B-1----:R-:W4:Y:S04]  /*0970*/  LDG.E R35, desc[UR10][R12.64+0x64] ;  /* 0x0000640a0c237981 */ /* 0x002f28000c1e1900 */
[----:B------:R-:W4:Y:S04]  /*0980*/  LDG.E R34, desc[UR10][R12.64+0x60] ;  /* 0x0000600a0c227981 */ /* 0x000f28000c1e1900 */
[----:B------:R0:W-:Y:S04]  /*0990*/  STL.64 [UR8+0xd8], R42 ;  /* 0x0000d82aff007987 */ /* 0x0001e80008100a08 */
[----:B0-----:R-:W4:Y:S04]  /*09a0*/  LDG.E R43, desc[UR10][R12.64+0x44] ;  /* 0x0000440a0c2b7981 */ /* 0x001f28000c1e1900 */
[----:B------:R-:W4:Y:S04]  /*09b0*/  LDG.E R42, desc[UR10][R12.64+0x40] ;  /* 0x0000400a0c2a7981 */ /* 0x000f28000c1e1900 */
[----:B--2---:R0:W-:Y:S02]  /*09c0*/  STL.64 [UR8+0x88], R14 ;  /* 0x0000880eff007987 */ /* 0x0041e40008100a08 */
[----:B0-----:R-:W-:-:S05]  /*09d0*/  IADD3 R15, PT, PT, R5, 0x3, RZ ;  /* 0x00000003050f7810 */ /* 0x001fca0007ffe0ff */
[----:B------:R-:W-:Y:S01]  /*09e0*/  IMAD.WIDE.U32 R14, R15, 0x8c, R2 ;  /* 0x0000008c0f0e7825 */ /* 0x000fe200078e0002 */
[----:B-----5:R0:W-:Y:S04]  /*09f0*/  STL.64 [UR8+0x148], R10 ;  /* 0x0001480aff007987 */ /* 0x0201e80008100a08 */
[----:B0-----:R-:W2:Y:S04]  /*0a00*/  LDG.E R11, desc[UR10][R14.64+0x80] ;  /* 0x0000800a0e0b7981 */ /* 0x001ea8000c1e1900 */
[----:B------:R-:W2:Y:S04]  /*0a10*/  LDG.E R10, desc[UR10][R14.64+0x7c] ;  /* 0x00007c0a0e0a7981 */ /* 0x000ea8000c1e1900 */
[----:B---3--:R0:W-:Y:S04]  /*0a20*/  STL.64 [UR8+0xa8], R20 ;  /* 0x0000a814ff007987 */ /* 0x0081e80008100a08 */
[----:B----4-:R1:W-:Y:S04]  /*0a30*/  STL.64 [UR8+0x190], R26 ;  /* 0x0001901aff007987 */ /* 0x0103e80008100a08 */
[----:B0-----:R-:W3:Y:S04]  /*0a40*/  LDG.E R21, desc[UR10][R14.64+0x48] ;  /* 0x0000480a0e157981 */ /* 0x001ee8000c1e1900 */
[----:B------:R-:W3:Y:S04]  /*0a50*/  LDG.E R20, desc[UR10][R14.64+0x44] ;  /* 0x0000440a0e147981 */ /* 0x000ee8000c1e1900 */
[----:B-1----:R-:W4:Y:S04]  /*0a60*/  LDG.E R27, desc[UR10][R12.64+0x1c] ;  /* 0x00001c0a0c1b7981 */ /* 0x002f28000c1e1900 */
[----:B------:R-:W4:Y:S04]  /*0a70*/  LDG.E R26, desc[UR10][R12.64+0x18] ;  /* 0x0000180a0c1a7981 */ /* 0x000f28000c1e1900 */
[----:B------:R0:W-:Y:S04]  /*0a80*/  STL.64 [UR8+0x138], R6 ;  /* 0x00013806ff007987 */ /* 0x0001e80008100a08 */
[----:B------:R1:W-:Y:S04]  /*0a90*/  STL.64 [UR8+0x150], R24 ;  /* 0x00015018ff007987 */ /* 0x0003e80008100a08 */
[----:B0-----:R-:W5:Y:S04]  /*0aa0*/  LDG.E R7, desc[UR10][R14.64+0x28] ;  /* 0x0000280a0e077981 */ /* 0x001f68000c1e1900 */
[----:B------:R-:W5:Y:S04]  /*0ab0*/  LDG.E R6, desc[UR10][R14.64+0x24] ;  /* 0x0000240a0e067981 */ /* 0x000f68000c1e1900 */
[----:B------:R0:W-:Y:S04]  /*0ac0*/  STL.64 [UR8+0x170], R36 ;  /* 0x00017024ff007987 */ /* 0x0001e80008100a08 */
[----:B------:R0:W-:Y:S04]  /*0ad0*/  STL.64 [UR8+0x168], R38 ;  /* 0x00016826ff007987 */ /* 0x0001e80008100a08 */
[----:B------:R0:W-:Y:S04]  /*0ae0*/  STL.64 [UR8+0x160], R40 ;  /* 0x00016028ff007987 */ /* 0x0001e80008100a08 */
[----:B-1----:R-:W5:Y:S04]  /*0af0*/  LDG.E R25, desc[UR10][R12.64+0x4] ;  /* 0x0000040a0c197981 */ /* 0x002f68000c1e1900 */
[----:B------:R-:W5:Y:S04]  /*0b00*/  LDG.E R24, desc[UR10][R12.64] ;  /* 0x0000000a0c187981 */ /* 0x000f68000c1e1900 */
[----:B0-----:R-:W5:Y:S04]  /*0b10*/  LDG.E R37, desc[UR10][R14.64+0x68] ;  /* 0x0000680a0e257981 */ /* 0x001f68000c1e1900 */
[----:B------:R-:W5:Y:S04]  /*0b20*/  LDG.E R36, desc[UR10][R14.64+0x64] ;  /* 0x0000640a0e247981 */ /* 0x000f68000c1e1900 */
[----:B------:R-:W5:Y:S04]  /*0b30*/  LDG.E R39, desc[UR10][R14.64+0x60] ;  /* 0x0000600a0e277981 */ /* 0x000f68000c1e1900 */
[----:B------:R-:W5:Y:S04]  /*0b40*/  LDG.E R38, desc[UR10][R14.64+0x5c] ;  /* 0x00005c0a0e267981 */ /* 0x000f68000c1e1900 */
[----:B------:R-:W5:Y:S04]  /*0b50*/  LDG.E R41, desc[UR10][R14.64+0x58] ;  /* 0x0000580a0e297981 */ /* 0x000f68000c1e1900 */
[----:B------:R-:W5:Y:S04]  /*0b60*/  LDG.E R40, desc[UR10][R14.64+0x54] ;  /* 0x0000540a0e287981 */ /* 0x000f68000c1e1900 */
[----:B------:R0:W-:Y:S04]  /*0b70*/  STL.64 [UR8+0x140], R8 ;  /* 0x00014008ff007987 */ /* 0x0001e80008100a08 */
[----:B------:R1:W-:Y:S04]  /*0b80*/  STL.64 [UR8+0x90], R16 ;  /* 0x00009010ff007987 */ /* 0x0003e80008100a08 */
[----:B0-----:R-:W5:Y:S04]  /*0b90*/  LDG.E R9, desc[UR10][R14.64+0x88] ;  /* 0x0000880a0e097981 */ /* 0x001f68000c1e1900 */
[----:B------:R-:W5:Y:S04]  /*0ba0*/  LDG.E R8, desc[UR10][R14.64+0x84] ;  /* 0x0000840a0e087981 */ /* 0x000f68000c1e1900 */
[----:B-1----:R-:W5:Y:S04]  /*0bb0*/  LDG.E R17, desc[UR10][R14.64+0x30] ;  /* 0x0000300a0e117981 */ /* 0x002f68000c1e1900 */
[----:B------:R-:W5:Y:S04]  /*0bc0*/  LDG.E R16, desc[UR10][R14.64+0x2c] ;  /* 0x00002c0a0e107981 */ /* 0x000f68000c1e1900 */
[----:B------:R0:W-:Y:S04]  /*0bd0*/  STL.64 [UR8+0xa0], R22 ;  /* 0x0000a016ff007987 */ /* 0x0001e80008100a08 */
[----:B------:R1:W-:Y:S04]  /*0be0*/  STL.64 [UR8+0x98], R18 ;  /* 0x00009812ff007987 */ /* 0x0003e80008100a08 */
[----:B0-----:R-:W5:Y:S04]  /*0bf0*/  LDG.E R23, desc[UR10][R14.64+0x38] ;  /* 0x0000380a0e177981 */ /* 0x001f68000c1e1900 */
[----:B-1----:R-:W5:Y:S04]  /*0c00*/  LDG.E R19, desc[UR10][R14.64+0x40] ;  /* 0x0000400a0e137981 */ /* 0x002f68000c1e1900 */
[----:B------:R-:W5:Y:S04]  /*0c10*/  LDG.E R18, desc[UR10][R14.64+0x3c] ;  /* 0x00003c0a0e127981 */ /* 0x000f68000c1e1900 */
[----:B------:R-:W5:Y:S04]  /*0c20*/  LDG.E R22, desc[UR10][R14.64+0x34] ;  /* 0x0000340a0e167981 */ /* 0x000f68000c1e1900 */
[----:B------:R0:W-:Y:S04]  /*0c30*/  STL.64 [UR8+0x198], R28 ;  /* 0x0001981cff007987 */ /* 0x0001e80008100a08 */
[----:B0-----:R-:W5:Y:S04]  /*0c40*/  LDG.E R29, desc[UR10][R12.64+0x14] ;  /* 0x0000140a0c1d7981 */ /* 0x001f68000c1e1900 */
[----:B------:R-:W5:Y:S04]  /*0c50*/  LDG.E R28, desc[UR10][R12.64+0x10] ;  /* 0x0000100a0c1c7981 */ /* 0x000f68000c1e1900 */
[----:B------:R0:W-:Y:S04]  /*0c60*/  STL.64 [UR8+0x188], R30 ;  /* 0x0001881eff007987 */ /* 0x0001e80008100a08 */
[----:B0-----:R-:W5:Y:S04]  /*0c70*/  LDG.E R31, desc[UR10][R12.64+0xc] ;  /* 0x00000c0a0c1f7981 */ /* 0x001f68000c1e1900 */
        /* <DEDUP_REMOVED lines=8> */
[----:B0-----:R-:W5:Y:S04]  /*0d00*/  LDG.E R43, desc[UR10][R14.64+0x50] ;  /* 0x0000500a0e2b7981 */ /* 0x001f68000c1e1900 */
[----:B------:R-:W5:Y:S04]  /*0d10*/  LDG.E R42, desc[UR10][R14.64+0x4c] ;  /* 0x00004c0a0e2a7981 */ /* 0x000f68000c1e1900 */
[----:B--2---:R0:W-:Y:S02]  /*0d20*/  STL.64 [UR8+0x220], R10 ;  /* 0x0002200aff007987 */ /* 0x0041e40008100a08 */
[----:B0-----:R-:W-:-:S02]  /*0d30*/  IADD3 R11, PT, PT, R5, 0x4, RZ ;  /* 0x00000004050b7810 */ /* 0x001fc40007ffe0ff */
[----:B---3--:R0:W-:Y:S04]  /*0d40*/  STL.64 [UR8+0x1e8], R20 ;  /* 0x0001e814ff007987 */ /* 0x0081e80008100a08 */
[----:B----4-:R1:W-:Y:S01]  /*0d50*/  STL.64 [UR8+0x130], R26 ;  /* 0x0001301aff007987 */ /* 0x0103e20008100a08 */
[----:B0-----:R-:W-:-:S03]  /*0d60*/  IMAD.WIDE.U32 R20, R11, 0x8c, R2 ;  /* 0x0000008c0b147825 */ /* 0x001fc600078e0002 */
[----:B------:R-:W2:Y:S04]  /*0d70*/  LDG.E R11, desc[UR10][R14.64+0x8] ;  /* 0x0000080a0e0b7981 */ /* 0x000ea8000c1e1900 */
[----:B------:R-:W3:Y:S01]  /*0d80*/  LDG.E R45, desc[UR10][R20.64+0x1c] ;  /* 0x00001c0a142d7981 */ /* 0x000ee2000c1e1900 */
[----:B-1----:R-:W-:-:S03]  /*0d90*/  IADD3 R27, PT, PT, R5, 0x3, RZ ;  /* 0x00000003051b7810 */ /* 0x002fc60007ffe0ff */
[----:B------:R-:W3:Y:S04]  /*0da0*/  LDG.E R44, desc[UR10][R20.64+0x18] ;  /* 0x0000180a142c7981 */ /* 0x000ee8000c1e1900 */
[----:B-----5:R0:W-:Y:S04]  /*0db0*/  STL.64 [UR8+0x1c8], R6 ;  /* 0x0001c806ff007987 */ /* 0x0201e80008100a08 */
[----:B0-----:R-:W4:Y:S04]  /*0dc0*/  LDG.E R7, desc[UR10][R20.64+0x84] ;  /* 0x0000840a14077981 */ /* 0x001f28000c1e1900 */
[----:B------:R-:W4:Y:S04]  /*0dd0*/  LDG.E R6, desc[UR10][R20.64+0x80] ;  /* 0x0000800a14067981 */ /* 0x000f28000c1e1900 */
[----:B------:R0:W-:Y:S04]  /*0de0*/  STL.64 [UR8+0x118], R24 ;  /* 0x00011818ff007987 */ /* 0x0001e80008100a08 */
[----:B------:R1:W-:Y:S01]  /*0df0*/  STL.64 [UR8+0x208], R36 ;  /* 0x00020824ff007987 */ /* 0x0003e20008100a08 */
[----:B0-----:R-:W-:-:S04]  /*0e00*/  IMAD.WIDE.U32 R24, R27, 0x8c, R2 ;  /* 0x0000008c1b187825 */ /* 0x001fc800078e0002 */
[----:B------:R-:W-:Y:S01]  /*0e10*/  IMAD.WIDE.U32 R26, R27, 0x8c, R2 ;  /* 0x0000008c1b1a7825 */ /* 0x000fe200078e0002 */
[----:B------:R-:W2:Y:S04]  /*0e20*/  LDG.E R10, desc[UR10][R24.64+0x4] ;  /* 0x0000040a180a7981 */ /* 0x000ea8000c1e1900 */
[----:B------:R0:W-:Y:S04]  /*0e30*/  STL.64 [UR8+0x200], R38 ;  /* 0x00020026ff007987 */ /* 0x0001e80008100a08 */
[----:B-1----:R-:W5:Y:S04]  /*0e40*/  LDG.E R37, desc[UR10][R20.64+0x54] ;  /* 0x0000540a14257981 */ /* 0x002f68000c1e1900 */
[----:B------:R1:W-:Y:S04]  /*0e50*/  STL.64 [UR8+0x1f8], R40 ;  /* 0x0001f828ff007987 */ /* 0x0003e80008100a08 */
[----:B------:R-:W5:Y:S04]  /*0e60*/  LDG.E R36, desc[UR10][R20.64+0x50] ;  /* 0x0000500a14247981 */ /* 0x000f68000c1e1900 */
[----:B0-----:R-:W3:Y:S04]  /*0e70*/  LDG.E R39, desc[UR10][R20.64+0x4c] ;  /* 0x00004c0a14277981 */ /* 0x001ee8000c1e1900 */
[----:B------:R-:W3:Y:S04]  /*0e80*/  LDG.E R38, desc[UR10][R20.64+0x48] ;  /* 0x0000480a14267981 */ /* 0x000ee8000c1e1900 */
[----:B-1----:R-:W3:Y:S04]  /*0e90*/  LDG.E R41, desc[UR10][R20.64+0x44] ;  /* 0x0000440a14297981 */ /* 0x002ee8000c1e1900 */
[----:B------:R-:W3:Y:S04]  /*0ea0*/  LDG.E R40, desc[UR10][R20.64+0x40] ;  /* 0x0000400a14287981 */ /* 0x000ee8000c1e1900 */
[----:B------:R0:W-:Y:S04]  /*0eb0*/  STL.64 [UR8+0x228], R8 ;  /* 0x00022808ff007987 */ /* 0x0001e80008100a08 */
[----:B------:R1:W-:Y:S04]  /*0ec0*/  STL.64 [UR8+0x1d0], R16 ;  /* 0x0001d010ff007987 */ /* 0x0003e80008100a08 */
[----:B------:R-:W3:Y:S04]  /*0ed0*/  LDG.E R25, desc[UR10][R20.64+0x34] ;  /* 0x0000340a14197981 */ /* 0x000ee8000c1e1900 */
[----:B0-----:R-:W3:Y:S04]  /*0ee0*/  LDG.E R9, desc[UR10][R26.64] ;  /* 0x0000000a1a097981 */ /* 0x001ee8000c1e1900 */
[----:B------:R-:W3:Y:S04]  /*0ef0*/  LDG.E R8, desc[UR10][R12.64+0x88] ;  /* 0x0000880a0c087981 */ /* 0x000ee8000c1e1900 */
[----:B-1----:R-:W3:Y:S04]  /*0f00*/  LDG.E R17, desc[UR10][R14.64+0x18] ;  /* 0x0000180a0e117981 */ /* 0x002ee8000c1e1900 */
[----:B------:R-:W3:Y:S04]  /*0f10*/  LDG.E R27, desc[UR10][R20.64+0x7c] ;  /* 0x00007c0a141b7981 */ /* 0x000ee8000c1e1900 */
[----:B------:R-:W3:Y:S04]  /*0f20*/  LDG.E R26, desc[UR10][R20.64+0x78] ;  /* 0x0000780a141a7981 */ /* 0x000ee8000c1e1900 */
[----:B------:R-:W3:Y:S04]  /*0f30*/  LDG.E R16, desc[UR10][R14.64+0x14] ;  /* 0x0000140a0e107981 */ /* 0x000ee8000c1e1900 */
        /* <DEDUP_REMOVED lines=12> */
[----:B0-----:R-:W3:Y:S04]  /*1000*/  LDG.E R29, desc[UR10][R20.64+0x74] ;  /* 0x0000740a141d7981 */ /* 0x001ee8000c1e1900 */
[----:B------:R-:W3:Y:S04]  /*1010*/  LDG.E R28, desc[UR10][R20.64+0x70] ;  /* 0x0000700a141c7981 */ /* 0x000ee8000c1e1900 */
[----:B------:R0:W-:Y:S04]  /*1020*/  STL.64 [UR8+0x120], R30 ;  /* 0x0001201eff007987 */ /* 0x0001e80008100a08 */
[----:B0-----:R-:W3:Y:S04]  /*1030*/  LDG.E R31, desc[UR10][R20.64+0x6c] ;  /* 0x00006c0a141f7981 */ /* 0x001ee8000c1e1900 */
[----:B------:R-:W3:Y:S04]  /*1040*/  LDG.E R30, desc[UR10][R20.64+0x68] ;  /* 0x0000680a141e7981 */ /* 0x000ee8000c1e1900 */
[----:B------:R0:W-:Y:S04]  /*1050*/  STL.64 [UR8+0x218], R32 ;  /* 0x00021820ff007987 */ /* 0x0001e80008100a08 */
[----:B------:R1:W-:Y:S04]  /*1060*/  STL.64 [UR8+0x210], R34 ;  /* 0x00021022ff007987 */ /* 0x0003e80008100a08 */
[----:B0-----:R-:W3:Y:S04]  /*1070*/  LDG.E R33, desc[UR10][R20.64+0x64] ;  /* 0x0000640a14217981 */ /* 0x001ee8000c1e1900 */
[----:B------:R-:W3:Y:S04]  /*1080*/  LDG.E R32, desc[UR10][R20.64+0x60] ;  /* 0x0000600a14207981 */ /* 0x000ee8000c1e1900 */
[----:B-1----:R-:W3:Y:S04]  /*1090*/  LDG.E R35, desc[UR10][R20.64+0x5c] ;  /* 0x00005c0a14237981 */ /* 0x002ee8000c1e1900 */
[----:B------:R-:W3:Y:S04]  /*10a0*/  LDG.E R34, desc[UR10][R20.64+0x58] ;  /* 0x0000580a14227981 */ /* 0x000ee8000c1e1900 */
[----:B------:R0:W-:Y:S04]  /*10b0*/  STL.64 [UR8+0x1f0], R42 ;  /* 0x0001f02aff007987 */ /* 0x0001e80008100a08 */
[----:B0-----:R-:W3:Y:S04]  /*10c0*/  LDG.E R43, desc[UR10][R20.64+0x3c] ;  /* 0x00003c0a142b7981 */ /* 0x001ee8000c1e1900 */
[----:B------:R-:W3:Y:S04]  /*10d0*/  LDG.E R42, desc[UR10][R20.64+0x38] ;  /* 0x0000380a142a7981 */ /* 0x000ee8000c1e1900 */
[----:B----4-:R0:W-:Y:S02]  /*10e0*/  STL.64 [UR8+0x2b0], R6 ;  /* 0x0002b006ff007987 */ /* 0x0101e40008100a08 */
[----:B0-----:R-:W-:-:S05]  /*10f0*/  IADD3 R7, PT, PT, R5, 0x5, RZ ;  /* 0x0000000505077810 */ /* 0x001fca0007ffe0ff */
[----:B------:R-:W-:Y:S01]  /*1100*/  IMAD.WIDE.U32 R6, R7, 0x8c, R2 ;  /* 0x0000008c07067825 */ /* 0x000fe200078e0002 */
[----:B--2---:R-:W-:Y:S04]  /*1110*/  STL.64 [UR8+0x1a8], R10 ;  /* 0x0001a80aff007987 */ /* 0x004fe80008100a08 */
[----:B-----5:R0:W-:Y:S04]  /*1120*/  STL.64 [UR8+0x280], R36 ;  /* 0x00028024ff007987 */ /* 0x0201e80008100a08 */
[----:B---3--:R1:W-:Y:S04]  /*1130*/  STL.64 [UR8+0x278], R38 ;  /* 0x00027826ff007987 */ /* 0x0083e80008100a08 */
[----:B0-----:R-:W2:Y:S04]  /*1140*/  LDG.E R37, desc[UR10][R20.64+0x14] ;  /* 0x0000140a14257981 */ /* 0x001ea8000c1e1900 */
[----:B------:R0:W-:Y:S04]  /*1150*/  STL.64 [UR8+0x270], R40 ;  /* 0x00027028ff007987 */ /* 0x0001e80008100a08 */
[----:B------:R-:W2:Y:S04]  /*1160*/  LDG.E R36, desc[UR10][R20.64+0x10] ;  /* 0x0000100a14247981 */ /* 0x000ea8000c1e1900 */
[----:B-1----:R-:W3:Y:S04]  /*1170*/  LDG.E R39, desc[UR10][R20.64+0xc] ;  /* 0x00000c0a14277981 */ /* 0x002ee8000c1e1900 */
[----:B------:R-:W3:Y:S04]  /*1180*/  LDG.E R38, desc[UR10][R20.64+0x8] ;  /* 0x0000080a14267981 */ /* 0x000ee8000c1e1900 */
[----:B0-----:R-:W4:Y:S04]  /*1190*/  LDG.E R41, desc[UR10][R20.64+0x4] ;  /* 0x0000040a14297981 */ /* 0x001f28000c1e1900 */
[----:B------:R-:W4:Y:S04]  /*11a0*/  LDG.E R40, desc[UR10][R20.64] ;  /* 0x0000000a14287981 */ /* 0x000f28000c1e1900 */
[----:B------:R0:W-:Y:S04]  /*11b0*/  STL.64 [UR8+0x1a0], R8 ;  /* 0x0001a008ff007987 */ /* 0x0001e80008100a08 */
[----:B------:R1:W-:Y:S01]  /*11c0*/  STL.64 [UR8+0x2a8], R26 ;  /* 0x0002a81aff007987 */ /* 0x0003e20008100a08 */
[----:B0-----:R-:W-:-:S03]  /*11d0*/  IADD3 R9, PT, PT, R5, 0x5, RZ ;  /* 0x0000000505097810 */ /* 0x001fc60007ffe0ff */
[----:B------:R-:W-:Y:S04]  /*11e0*/  STL.64 [UR8+0x1b8], R16 ;  /* 0x0001b810ff007987 */ /* 0x000fe80008100a08 */
[----:B------:R0:W-:Y:S04]  /*11f0*/  STL.64 [UR8+0x260], R24 ;  /* 0x00026018ff007987 */ /* 0x0001e80008100a08 */
[----:B-1----:R-:W5:Y:S04]  /*1200*/  LDG.E R27, desc[UR10][R6.64+0x48] ;  /* 0x0000480a061b7981 */ /* 0x002f68000c1e1900 */
[----:B------:R-:W5:Y:S01]  /*1210*/  LDG.E R26, desc[UR10][R6.64+0x44] ;  /* 0x0000440a061a7981 */ /* 0x000f62000c1e1900 */
[----:B------:R-:W-:-:S03]  /*1220*/  IMAD.WIDE.U32 R10, R9, 0x8c, R2 ;  /* 0x0000008c090a7825 */ /* 0x000fc600078e0002 */
[----:B0-----:R-:W5:Y:S04]  /*1230*/  LDG.E R25, desc[UR10][R6.64+0x40] ;  /* 0x0000400a06197981 */ /* 0x001f68000c1e1900 */
[----:B------:R-:W5:Y:S04]  /*1240*/  LDG.E R17, desc[UR10][R6.64+0x20] ;  /* 0x0000200a06117981 */ /* 0x000f68000c1e1900 */
[----:B------:R-:W5:Y:S04]  /*1250*/  LDG.E R16, desc[UR10][R6.64+0x1c] ;  /* 0x00001c0a06107981 */ /* 0x000f68000c1e1900 */
[----:B------:R-:W5:Y:S04]  /*1260*/  LDG.E R24, desc[UR10][R6.64+0x3c] ;  /* 0x00003c0a06187981 */ /* 0x000f68000c1e1900 */
[----:B------:R-:W5:Y:S04]  /*1270*/  LDG.E R10, desc[UR10][R10.64+0x4] ;  /* 0x0000040a0a0a7981 */ /* 0x000f68000c1e1900 */
[----:B------:R0:W-:Y:S04]  /*1280*/  STL.64 [UR8+0x250], R12 ;  /* 0x0002500cff007987 */ /* 0x0001e80008100a08 */
[----:B------:R-:W-:Y:S04]  /*1290*/  STL.64 [UR8+0x1c0], R18 ;  /* 0x0001c012ff007987 */ /* 0x000fe80008100a08 */
[----:B------:R-:W5:Y:S04]  /*12a0*/  LDG.E R11, desc[UR10][R6.64+0x8] ;  /* 0x0000080a060b7981 */ /* 0x000f68000c1e1900 */
[----:B------:R1:W-:Y:S04]  /*12b0*/  STL.64 [UR8+0x258], R14 ;  /* 0x0002580eff007987 */ /* 0x0003e80008100a08 */
[----:B0-----:R-:W5:Y:S04]  /*12c0*/  LDG.E R13, desc[UR10][R6.64+0x10] ;  /* 0x0000100a060d7981 */ /* 0x001f68000c1e1900 */
[----:B------:R-:W5:Y:S04]  /*12d0*/  LDG.E R12, desc[UR10][R6.64+0xc] ;  /* 0x00000c0a060c7981 */ /* 0x000f68000c1e1900 */
[----:B-1----:R-:W5:Y:S04]  /*12e0*/  LDG.E R15, desc[UR10][R6.64+0x18] ;  /* 0x0000180a060f7981 */ /* 0x002f68000c1e1900 */
[----:B------:R-:W5:Y:S04]  /*12f0*/  LDG.E R14, desc[UR10][R6.64+0x14] ;  /* 0x0000140a060e7981 */ /* 0x000f68000c1e1900 */
[----:B------:R-:W5:Y:S04]  /*1300*/  LDG.E R8, desc[UR10][R20.64+0x88] ;  /* 0x0000880a14087981 */ /* 0x000f68000c1e1900 */
[----:B------:R-:W5:Y:S04]  /*1310*/  LDG.E R19, desc[UR10][R6.64+0x28] ;  /* 0x0000280a06137981 */ /* 0x000f68000c1e1900 */
[----:B------:R-:W5:Y:S04]  /*1320*/  LDG.E R18, desc[UR10][R6.64+0x24] ;  /* 0x0000240a06127981 */ /* 0x000f68000c1e1900 */
[----:B------:R-:W5:Y:S04]  /*1330*/  LDG.E R21, desc[UR10][R6.64+0x30] ;  /* 0x0000300a06157981 */ /* 0x000f68000c1e1900 */
[----:B------:R-:W5:Y:S04]  /*1340*/  LDG.E R20, desc[UR10][R6.64+0x2c] ;  /* 0x00002c0a06147981 */ /* 0x000f68000c1e1900 */
[----:B------:R0:W-:Y:S02]  /*1350*/  STL.64 [UR8+0x2a0], R28 ;  /* 0x0002a01cff007987 */ /* 0x0001e40008100a08 */
[----:B0-----:R-:W-:-:S02]  /*1360*/  IMAD.WIDE.U32 R28, R9, 0x8c, R2 ;  /* 0x0000008c091c7825 */ /* 0x001fc400078e0002 */
[----:B------:R0:W-:Y:S04]  /*1370*/  STL.64 [UR8+0x298], R30 ;  /* 0x0002981eff007987 */ /* 0x0001e80008100a08 */
[----:B------:R-:W5:Y:S04]  /*1380*/  LDG.E R9, desc[UR10][R28.64] ;  /* 0x0000000a1c097981 */ /* 0x000f68000c1e1900 */
[----:B0-----:R-:W5:Y:S04]  /*1390*/  LDG.E R31, desc[UR10][R6.64+0x58] ;  /* 0x0000580a061f7981 */ /* 0x001f68000c1e1900 */
[----:B------:R-:W5:Y:S04]  /*13a0*/  LDG.E R30, desc[UR10][R6.64+0x54] ;  /* 0x0000540a061e7981 */ /* 0x000f68000c1e1900 */
[----:B------:R0:W-:Y:S04]  /*13b0*/  STL.64 [UR8+0x1b0], R22 ;  /* 0x0001b016ff007987 */ /* 0x0001e80008100a08 */
[----:B------:R-:W5:Y:S04]  /*13c0*/  LDG.E R29, desc[UR10][R6.64+0x50] ;  /* 0x0000500a061d7981 */ /* 0x000f68000c1e1900 */
[----:B------:R-:W5:Y:S04]  /*13d0*/  LDG.E R28, desc[UR10][R6.64+0x4c] ;  /* 0x00004c0a061c7981 */ /* 0x000f68000c1e1900 */
        /* <DEDUP_REMOVED lines=10> */
[----:B0-----:R-:W5:Y:S01]  /*1480*/  LDG.E R43, desc[UR10][R6.64+0x88] ;  /* 0x0000880a062b7981 */ /* 0x001f62000c1e1900 */
[----:B-1----:R-:W-:-:S03]  /*1490*/  IADD3 R45, PT, PT, R5, 0x6, RZ ;  /* 0x00000006052d7810 */ /* 0x002fc60007ffe0ff */
[----:B------:R-:W5:Y:S04]  /*14a0*/  LDG.E R42, desc[UR10][R6.64+0x84] ;  /* 0x0000840a062a7981 */ /* 0x000f68000c1e1900 */
[----:B--2---:R0:W-:Y:S04]  /*14b0*/  STL.64 [UR8+0x240], R36 ;  /* 0x00024024ff007987 */ /* 0x0041e80008100a08 */
[----:B---3--:R1:W-:Y:S04]  /*14c0*/  STL.64 [UR8+0x238], R38 ;  /* 0x00023826ff007987 */ /* 0x0083e80008100a08 */
[----:B0-----:R-:W2:Y:S04]  /*14d0*/  LDG.E R37, desc[UR10][R6.64+0x70] ;  /* 0x0000700a06257981 */ /* 0x001ea8000c1e1900 */
[----:B----4-:R0:W-:Y:S04]  /*14e0*/  STL.64 [UR8+0x230], R40 ;  /* 0x00023028ff007987 */ /* 0x0101e80008100a08 */
[----:B-1----:R-:W3:Y:S04]  /*14f0*/  LDG.E R39, desc[UR10][R6.64+0x78] ;  /* 0x0000780a06277981 */ /* 0x002ee8000c1e1900 */
[----:B------:R-:W3:Y:S04]  /*1500*/  LDG.E R38, desc[UR10][R6.64+0x74] ;  /* 0x0000740a06267981 */ /* 0x000ee8000c1e1900 */
[----:B0-----:R-:W4:Y:S04]  /*1510*/  LDG.E R41, desc[UR10][R6.64+0x80] ;  /* 0x0000800a06297981 */ /* 0x001f28000c1e1900 */
[----:B------:R-:W4:Y:S04]  /*1520*/  LDG.E R40, desc[UR10][R6.64+0x7c] ;  /* 0x00007c0a06287981 */ /* 0x000f28000c1e1900 */
[----:B------:R0:W2:Y:S02]  /*1530*/  LDG.E R36, desc[UR10][R6.64+0x6c] ;  /* 0x00006c0a06247981 */ /* 0x0000a4000c1e1900 */
[----:B0-----:R-:W-:-:S02]  /*1540*/  IMAD.WIDE.U32 R6, R45, 0x8c, R2 ;  /* 0x0000008c2d067825 */ /* 0x001fc400078e0002 */
[----:B-----5:R0:W-:Y:S04]  /*1550*/  STL.64 [UR8+0x300], R26 ;  /* 0x0003001aff007987 */ /* 0x0201e80008100a08 */
[----:B0-----:R-:W5:Y:S04]  /*1560*/  LDG.E R27, desc[UR10][R6.64+0x5c] ;  /* 0x00005c0a061b7981 */ /* 0x001f68000c1e1900 */
[----:B------:R-:W5:Y:S04]  /*1570*/  LDG.E R26, desc[UR10][R6.64+0x58] ;  /* 0x0000580a061a7981 */ /* 0x000f68000c1e1900 */
[----:B------:R0:W-:Y:S04]  /*1580*/  STL.64 [UR8+0x2d8], R16 ;  /* 0x0002d810ff007987 */ /* 0x0001e80008100a08 */
[----:B------:R1:W-:Y:S04]  /*1590*/  STL.64 [UR8+0x2f8], R24 ;  /* 0x0002f818ff007987 */ /* 0x0003e80008100a08 */
[----:B0-----:R-:W3:Y:S04]  /*15a0*/  LDG.E R17, desc[UR10][R6.64+0x84] ;  /* 0x0000840a06117981 */ /* 0x001ee8000c1e1900 */
[----:B------:R-:W3:Y:S04]  /*15b0*/  LDG.E R16, desc[UR10][R6.64+0x80] ;  /* 0x0000800a06107981 */ /* 0x000ee8000c1e1900 */
[----:B-1----:R-:W4:Y:S04]  /*15c0*/  LDG.E R25, desc[UR10][R6.64+0x64] ;  /* 0x0000640a06197981 */ /* 0x002f28000c1e1900 */
        /* <DEDUP_REMOVED lines=8> */
[----:B------:R1:W-:Y:S04]  /*1650*/  STL.64 [UR8+0x2e0], R18 ;  /* 0x0002e012ff007987 */ /* 0x0003e80008100a08 */
[----:B0-----:R-:W4:Y:S04]  /*1660*/  LDG.E R11, desc[UR10][R6.64+0x24] ;  /* 0x0000240a060b7981 */ /* 0x001f28000c1e1900 */
[----:B------:R-:W4:Y:S04]  /*1670*/  LDG.E R10, desc[UR10][R6.64+0x20] ;  /* 0x0000200a060a7981 */ /* 0x000f28000c1e1900 */
[----:B------:R0:W-:Y:S04]  /*1680*/  STL.64 [UR8+0x2e8], R20 ;  /* 0x0002e814ff007987 */ /* 0x0001e80008100a08 */
[----:B-1----:R-:W4:Y:S04]  /*1690*/  LDG.E R19, desc[UR10][R6.64+0x7c] ;  /* 0x00007c0a06137981 */ /* 0x002f28000c1e1900 */
[----:B------:R-:W4:Y:S04]  /*16a0*/  LDG.E R18, desc[UR10][R6.64+0x78] ;  /* 0x0000780a06127981 */ /* 0x000f28000c1e1900 */
        /* <DEDUP_REMOVED lines=20> */
[----:B------:R-:W-:Y:S04]  /*17f0*/  STL.64 [UR8+0x340], R42 ;  /* 0x0003402aff007987 */ /* 0x000fe80008100a08 */
[----:B--2---:R0:W-:Y:S02]  /*1800*/  STL.64 [UR8+0x328], R36 ;  /* 0x00032824ff007987 */ /* 0x0041e40008100a08 */
[----:B0-----:R-:W-:-:S02]  /*1810*/  IADD3 R37, PT, PT, R5, 0x7, RZ ;  /* 0x0000000705257810 */ /* 0x001fc40007ffe0ff */
[----:B-----5:R0:W-:Y:S04]  /*1820*/  STL.64 [UR8+0x3a0], R26 ;  /* 0x0003a01aff007987 */ /* 0x0201e80008100a08 */
[----:B0-----:R-:W2:Y:S04]  /*1830*/  LDG.E R27, desc[UR10][R6.64+0xc] ;  /* 0x00000c0a061b7981 */ /* 0x001ea8000c1e1900 */
[----:B------:R-:W2:Y:S04]  /*1840*/  LDG.E R26, desc[UR10][R6.64+0x8] ;  /* 0x0000080a061a7981 */ /* 0x000ea8000c1e1900 */
[----:B---3--:R0:W-:Y:S04]  /*1850*/  STL.64 [UR8+0x3c8], R16 ;  /* 0x0003c810ff007987 */ /* 0x0081e80008100a08 */
[----:B----4-:R1:W-:Y:S01]  /*1860*/  STL.64 [UR8+0x3a8], R24 ;  /* 0x0003a818ff007987 */ /* 0x0103e20008100a08 */
[----:B0-----:R-:W-:-:S03]  /*1870*/  IMAD.WIDE.U32 R16, R37, 0x8c, R2 ;  /* 0x0000008c25107825 */ /* 0x001fc600078e0002 */
[----:B------:R-:W-:Y:S04]  /*1880*/  STL.64 [UR8+0x330], R38 ;  /* 0x00033026ff007987 */ /* 0x000fe80008100a08 */
[----:B------:R-:W3:Y:S04]  /*1890*/  LDG.E R43, desc[UR10][R16.64+0x40] ;  /* 0x0000400a102b7981 */ /* 0x000ee8000c1e1900 */
[----:B-1----:R-:W4:Y:S04]  /*18a0*/  LDG.E R25, desc[UR10][R6.64+0x14] ;  /* 0x0000140a06197981 */ /* 0x002f28000c1e1900 */
[----:B------:R-:W4:Y:S04]  /*18b0*/  LDG.E R24, desc[UR10][R6.64+0x10] ;  /* 0x0000100a06187981 */ /* 0x000f28000c1e1900 */
[----:B------:R0:W-:Y:S04]  /*18c0*/  STL.64 [UR8+0x370], R12 ;  /* 0x0003700cff007987 */ /* 0x0001e80008100a08 */
[----:B------:R-:W3:Y:S04]  /*18d0*/  LDG.E R42, desc[UR10][R16.64+0x3c] ;  /* 0x00003c0a102a7981 */ /* 0x000ee8000c1e1900 */
[----:B------:R1:W-:Y:S04]  /*18e0*/  STL.64 [UR8+0x378], R14 ;  /* 0x0003780eff007987 */ /* 0x0003e80008100a08 */
[----:B0-----:R-:W5:Y:S04]  /*18f0*/  LDG.E R13, desc[UR10][R16.64+0x78] ;  /* 0x0000780a100d7981 */ /* 0x001f68000c1e1900 */
[----:B------:R-:W5:Y:S04]  /*1900*/  LDG.E R12, desc[UR10][R16.64+0x74] ;  /* 0x0000740a100c7981 */ /* 0x000f68000c1e1900 */
[----:B-1----:R-:W3:Y:S04]  /*1910*/  LDG.E R15, desc[UR10][R16.64+0x80] ;  /* 0x0000800a100f7981 */ /* 0x002ee8000c1e1900 */
[----:B------:R-:W3:Y:S04]  /*1920*/  LDG.E R14, desc[UR10][R16.64+0x7c] ;  /* 0x00007c0a100e7981 */ /* 0x000ee8000c1e1900 */
[----:B------:R0:W-:Y:S04]  /*1930*/  STL.64 [UR8+0x368], R10 ;  /* 0x0003680aff007987 */ /* 0x0001e80008100a08 */
[----:B------:R-:W-:Y:S04]  /*1940*/  STL.64 [UR8+0x338], R40 ;  /* 0x00033828ff007987 */ /* 0x000fe80008100a08 */
[----:B------:R1:W-:Y:S04]  /*1950*/  STL.64 [UR8+0x3c0], R18 ;  /* 0x0003c012ff007987 */ /* 0x0003e80008100a08 */
[----:B0-----:R-:W3:Y:S04]  /*1960*/  LDG.E R11, desc[UR10][R16.64+0x38] ;  /* 0x0000380a100b7981 */ /* 0x001ee8000c1e1900 */
[----:B------:R-:W3:Y:S04]  /*1970*/  LDG.E R10, desc[UR10][R16.64+0x34] ;  /* 0x0000340a100a7981 */ /* 0x000ee8000c1e1900 */
[----:B------:R0:W-:Y:S04]  /*1980*/  STL.64 [UR8+0x3b8], R20 ;  /* 0x0003b814ff007987 */ /* 0x0001e80008100a08 */
[----:B-1----:R-:W3:Y:S04]  /*1990*/  LDG.E R19, desc[UR10][R16.64+0x30] ;  /* 0x0000300a10137981 */ /* 0x002ee8000c1e1900 */
[----:B------:R-:W3:Y:S04]  /*19a0*/  LDG.E R18, desc[UR10][R16.64+0x2c] ;  /* 0x00002c0a10127981 */ /* 0x000ee8000c1e1900 */
[----:B0-----:R-:W3:Y:S04]  /*19b0*/  LDG.E R21, desc[UR10][R16.64+0x20] ;  /* 0x0000200a10157981 */ /* 0x001ee8000c1e1900 */
        /* <DEDUP_REMOVED lines=13> */
[----:B------:R1:W-:Y:S04]  /*1a90*/  STL.64 [UR8+0x388], R32 ;  /* 0x00038820ff007987 */ /* 0x0003e80008100a08 */
[----:B0-----:R-:W3:Y:S04]  /*1aa0*/  LDG.E R23, desc[UR10][R16.64+0x28] ;  /* 0x0000280a10177981 */ /* 0x001ee8000c1e1900 */
[----:B------:R-:W3:Y:S04]  /*1ab0*/  LDG.E R22, desc[UR10][R16.64+0x24] ;  /* 0x0000240a10167981 */ /* 0x000ee8000c1e1900 */
[----:B-1----:R-:W3:Y:S04]  /*1ac0*/  LDG.E R29, desc[UR10][R6.64+0x4] ;  /* 0x0000040a061d7981 */ /* 0x002ee8000c1e1900 */
[----:B------:R-:W3:Y:S04]  /*1ad0*/  LDG.E R28, desc[UR10][R6.64] ;  /* 0x0000000a061c7981 */ /* 0x000ee8000c1e1900 */
[----:B------:R0:W-:Y:S04]  /*1ae0*/  STL.64 [UR8+0x380], R34 ;  /* 0x00038022ff007987 */ /* 0x0001e80008100a08 */
[----:B------:R-:W3:Y:S04]  /*1af0*/  LDG.E R33, desc[UR10][R16.64+0x68] ;  /* 0x0000680a10217981 */ /* 0x000ee8000c1e1900 */
[----:B------:R-:W3:Y:S04]  /*1b00*/  LDG.E R32, desc[UR10][R16.64+0x64] ;  /* 0x0000640a10207981 */ /* 0x000ee8000c1e1900 */
[----:B0-----:R-:W3:Y:S04]  /*1b10*/  LDG.E R35, desc[UR10][R16.64+0x60] ;  /* 0x0000600a10237981 */ /* 0x001ee8000c1e1900 */
[----:B------:R-:W3:Y:S04]  /*1b20*/  LDG.E R34, desc[UR10][R16.64+0x5c] ;  /* 0x00005c0a10227981 */ /* 0x000ee8000c1e1900 */
[----:B------:R-:W3:Y:S04]  /*1b30*/  LDG.E R37, desc[UR10][R16.64+0x58] ;  /* 0x0000580a10257981 */ /* 0x000ee8000c1e1900 */
[----:B------:R-:W3:Y:S04]  /*1b40*/  LDG.E R36, desc[UR10][R16.64+0x54] ;  /* 0x0000540a10247981 */ /* 0x000ee8000c1e1900 */
[----:B--2---:R0:W-:Y:S02]  /*1b50*/  STL.64 [UR8+0x350], R26 ;  /* 0x0003501aff007987 */ /* 0x0041e40008100a08 */
[----:B0-----:R-:W-:-:S02]  /*1b60*/  IADD3 R27, PT, PT, R5, 0x7, RZ ;  /* 0x00000007051b7810 */ /* 0x001fc40007ffe0ff */
[----:B----4-:R0:W-:Y:S03]  /*1b70*/  STL.64 [UR8+0x358], R24 ;  /* 0x00035818ff007987 */ /* 0x0101e60008100a08 */
[----:B0-----:R-:W-:-:S04]  /*1b80*/  IMAD.WIDE.U32 R24, R27, 0x8c, R2 ;  /* 0x0000008c1b187825 */ /* 0x001fc800078e0002 */
[----:B------:R-:W-:Y:S01]  /*1b90*/  IMAD.WIDE.U32 R26, R27, 0x8c, R2 ;  /* 0x0000008c1b1a7825 */ /* 0x000fe200078e0002 */
[----:B-----5:R0:W-:Y:S04]  /*1ba0*/  STL.64 [UR8+0x448], R12 ;  /* 0x0004480cff007987 */ /* 0x0201e80008100a08 */
[----:B---3--:R1:W-:Y:S04]  /*1bb0*/  STL.64 [UR8+0x450], R14 ;  /* 0x0004500eff007987 */ /* 0x0083e80008100a08 */
[----:B0-----:R-:W2:Y:S04]  /*1bc0*/  LDG.E R12, desc[UR10][R6.64+0x88] ;  /* 0x0000880a060c7981 */ /* 0x001ea8000c1e1900 */
[----:B------:R-:W2:Y:S01]  /*1bd0*/  LDG.E R13, desc[UR10][R26.64] ;  /* 0x0000000a1a0d7981 */ /* 0x000ea2000c1e1900 */
[----:B-1----:R-:W-:-:S03]  /*1be0*/  IADD3 R15, PT, PT, R5, 0x8, RZ ;  /* 0x00000008050f7810 */ /* 0x002fc60007ffe0ff */
[----:B------:R-:W3:Y:S04]  /*1bf0*/  LDG.E R14, desc[UR10][R24.64+0x4] ;  /* 0x0000040a180e7981 */ /* 0x000ee8000c1e1900 */
[----:B------:R0:W-:Y:S02]  /*1c00*/  STL.64 [UR8+0x408], R10 ;  /* 0x0004080aff007987 */ /* 0x0001e40008100a08 */
[----:B0-----:R-:W-:Y:S02]  /*1c10*/  IMAD.WIDE.U32 R10, R15, 0x8c, R2 ;  /* 0x0000008c0f0a7825 */ /* 0x001fe400078e0002 */
[----:B------:R0:W-:Y:S04]  /*1c20*/  STL.64 [UR8+0x400], R18 ;  /* 0x00040012ff007987 */ /* 0x0001e80008100a08 */
[----:B------:R-:W3:Y:S04]  /*1c30*/  LDG.E R15, desc[UR10][R16.64+0x8] ;  /* 0x0000080a100f7981 */ /* 0x000ee8000c1e1900 */
[----:B------:R1:W-:Y:S04]  /*1c40*/  STL.64 [UR8+0x3f0], R20 ;  /* 0x0003f014ff007987 */ /* 0x0003e80008100a08 */
[----:B0-----:R-:W4:Y:S04]  /*1c50*/  LDG.E R19, desc[UR10][R16.64+0x10] ;  /* 0x0000100a10137981 */ /* 0x001f28000c1e1900 */
[----:B------:R-:W4:Y:S04]  /*1c60*/  LDG.E R18, desc[UR10][R16.64+0xc] ;  /* 0x00000c0a10127981 */ /* 0x000f28000c1e1900 */
[----:B-1----:R-:W5:Y:S04]  /*1c70*/  LDG.E R21, desc[UR10][R16.64+0x88] ;  /* 0x0000880a10157981 */ /* 0x002f68000c1e1900 */
[----:B------:R-:W5:Y:S04]  /*1c80*/  LDG.E R20, desc[UR10][R16.64+0x84] ;  /* 0x0000840a10147981 */ /* 0x000f68000c1e1900 */
[----:B------:R-:W4:Y:S04]  /*1c90*/  LDG.E R27, desc[UR10][R10.64+0x6c] ;  /* 0x00006c0a0a1b7981 */ /* 0x000f28000c1e1900 */
[----:B------:R-:W4:Y:S04]  /*1ca0*/  LDG.E R26, desc[UR10][R10.64+0x68] ;  /* 0x0000680a0a1a7981 */ /* 0x000f28000c1e1900 */
[----:B------:R-:W5:Y:S04]  /*1cb0*/  LDG.E R17, desc[UR10][R10.64+0x2c] ;  /* 0x00002c0a0a117981 */ /* 0x000f68000c1e1900 */
[----:B------:R-:W5:Y:S04]  /*1cc0*/  LDG.E R16, desc[UR10][R10.64+0x28] ;  /* 0x0000280a0a107981 */ /* 0x000f68000c1e1900 */
[----:B------:R-:W5:Y:S04]  /*1cd0*/  LDG.E R25, desc[UR10][R10.64+0x74] ;  /* 0x0000740a0a197981 */ /* 0x000f68000c1e1900 */
        /* <DEDUP_REMOVED lines=26> */
[----:B------:R1:W-:Y:S04]  /*1e80*/  STL.64 [UR8+0x428], R36 ;  /* 0x00042824ff007987 */ /* 0x0003e80008100a08 */
[----:B0-----:R-:W5:Y:S04]  /*1e90*/  LDG.E R33, desc[UR10][R10.64+0x64] ;  /* 0x0000640a0a217981 */ /* 0x001f68000c1e1900 */
[----:B------:R-:W5:Y:S04]  /*1ea0*/  LDG.E R32, desc[UR10][R10.64+0x60] ;  /* 0x0000600a0a207981 */ /* 0x000f68000c1e1900 */
[----:B-1----:R-:W5:Y:S04]  /*1eb0*/  LDG.E R35, desc[UR10][R10.64+0x5c] ;  /* 0x00005c0a0a237981 */ /* 0x002f68000c1e1900 */
[----:B------:R-:W5:Y:S04]  /*1ec0*/  LDG.E R34, desc[UR10][R10.64+0x58] ;  /* 0x0000580a0a227981 */ /* 0x000f68000c1e1900 */
[----:B------:R-:W5:Y:S04]  /*1ed0*/  LDG.E R37, desc[UR10][R10.64+0x54] ;  /* 0x0000540a0a257981 */ /* 0x000f68000c1e1900 */
[----:B------:R-:W5:Y:S04]  /*1ee0*/  LDG.E R36, desc[UR10][R10.64+0x50] ;  /* 0x0000500a0a247981 */ /* 0x000f68000c1e1900 */
[----:B--2---:R0:W-:Y:S02]  /*1ef0*/  STL.64 [UR8+0x3d0], R12 ;  /* 0x0003d00cff007987 */ /* 0x0041e40008100a08 */
[----:B0-----:R-:W-:-:S05]  /*1f00*/  IADD3 R13, PT, PT, R5, 0x9, RZ ;  /* 0x00000009050d7810 */ /* 0x001fca0007ffe0ff */
[----:B------:R-:W-:Y:S01]  /*1f10*/  IMAD.WIDE.U32 R12, R13, 0x8c, R2 ;  /* 0x0000008c0d0c7825 */ /* 0x000fe200078e0002 */
[----:B---3--:R0:W-:Y:S04]  /*1f20*/  STL.64 [UR8+0x3d8], R14 ;  /* 0x0003d80eff007987 */ /* 0x0081e80008100a08 */
[----:B0-----:R-:W2:Y:S04]  /*1f30*/  LDG.E R15, desc[UR10][R12.64+0x38] ;  /* 0x0000380a0c0f7981 */ /* 0x001ea8000c1e1900 */
[----:B------:R-:W2:Y:S04]  /*1f40*/  LDG.E R14, desc[UR10][R12.64+0x34] ;  /* 0x0000340a0c0e7981 */ /* 0x000ea8000c1e1900 */
[----:B----4-:R0:W-:Y:S04]  /*1f50*/  STL.64 [UR8+0x4c8], R26 ;  /* 0x0004c81aff007987 */ /* 0x0101e80008100a08 */
[----:B-----5:R1:W-:Y:S04]  /*1f60*/  STL.64 [UR8+0x488], R16 ;  /* 0x00048810ff007987 */ /* 0x0203e80008100a08 */
        /* <DEDUP_REMOVED lines=9> */
[----:B-1----:R-:W5:Y:S04]  /*2000*/  LDG.E R7, desc[UR10][R12.64+0x18] ;  /* 0x0000180a0c077981 */ /* 0x002f68000c1e1900 */
        /* <DEDUP_REMOVED lines=9> */
[----:B------:R-:W-:Y:S04]  /*20a0*/  STL.64 [UR8+0x3e0], R18 ;  /* 0x0003e012ff007987 */ /* 0x000fe80008100a08 */
[----:B------:R0:W-:Y:S04]  /*20b0*/  STL.64 [UR8+0x458], R20 ;  /* 0x00045814ff007987 */ /* 0x0001e80008100a08 */
[----:B------:R1:W-:Y:S04]  /*20c0*/  STL.64 [UR8+0x4a8], R38 ;  /* 0x0004a826ff007987 */ /* 0x0003e80008100a08 */
[----:B------:R1:W-:Y:S04]  /*20d0*/  STL.64 [UR8+0x4a0], R40 ;  /* 0x0004a028ff007987 */ /* 0x0003e80008100a08 */
[----:B0-----:R-:W5:Y:S04]  /*20e0*/  LDG.E R21, desc[UR10][R12.64+0x30] ;  /* 0x0000300a0c157981 */ /* 0x001f68000c1e1900 */
[----:B-1----:R-:W5:Y:S04]  /*20f0*/  LDG.E R39, desc[UR10][R12.64+0x50] ;  /* 0x0000500a0c277981 */ /* 0x002f68000c1e1900 */
[----:B------:R-:W5:Y:S04]  /*2100*/  LDG.E R38, desc[UR10][R12.64+0x4c] ;  /* 0x00004c0a0c267981 */ /* 0x000f68000c1e1900 */
        /* <DEDUP_REMOVED lines=20> */
[----:B--2---:R-:W-:Y:S04]  /*2250*/  STL.64 [UR8+0x520], R14 ;  /* 0x0005200eff007987 */ /* 0x004fe80008100a08 */
[----:B---3--:R0:W-:Y:S04]  /*2260*/  STL.64 [UR8+0x468], R26 ;  /* 0x0004681aff007987 */ /* 0x0081e80008100a08 */
[----:B----4-:R1:W-:Y:S01]  /*2270*/  STL.64 [UR8+0x558], R16 ;  /* 0x00055810ff007987 */ /* 0x0103e20008100a08 */
[----:B0-----:R-:W-:-:S02]  /*2280*/  IADD3 R27, PT, PT, R5, 0x9, RZ ;  /* 0x00000009051b7810 */ /* 0x001fc40007ffe0ff */
[----:B-1----:R-:W-:-:S05]  /*2290*/  IADD3 R17, PT, PT, R5, 0xa, RZ ;  /* 0x0000000a05117810 */ /* 0x002fca0007ffe0ff */
[--C-:B------:R-:W-:Y:S02]  /*22a0*/  IMAD.WIDE.U32 R14, R17, 0x8c, R2.reuse ;  /* 0x0000008c110e7825 */ /* 0x100fe400078e0002 */
[----:B------:R-:W2:Y:S04]  /*22b0*/  LDG.E R17, desc[UR10][R12.64+0x8] ;  /* 0x0000080a0c117981 */ /* 0x000ea8000c1e1900 */
[----:B-----5:R0:W-:Y:S04]  /*22c0*/  STL.64 [UR8+0x470], R24 ;  /* 0x00047018ff007987 */ /* 0x0201e80008100a08 */
[----:B------:R-:W3:Y:S04]  /*22d0*/  LDG.E R45, desc[UR10][R14.64+0x14] ;  /* 0x0000140a0e2d7981 */ /* 0x000ee8000c1e1900 */
[----:B------:R-:W3:Y:S01]  /*22e0*/  LDG.E R44, desc[UR10][R14.64+0x10] ;  /* 0x0000100a0e2c7981 */ /* 0x000ee2000c1e1900 */
[----:B0-----:R-:W-:-:S04]  /*22f0*/  IMAD.WIDE.U32 R24, R27, 0x8c, R2 ;  /* 0x0000008c1b187825 */ /* 0x001fc800078e0002 */
[----:B------:R-:W-:Y:S01]  /*2300*/  IMAD.WIDE.U32 R26, R27, 0x8c, R2 ;  /* 0x0000008c1b1a7825 */ /* 0x000fe200078e0002 */
[----:B------:R0:W-:Y:S04]  /*2310*/  STL.64 [UR8+0x500], R6 ;  /* 0x00050006ff007987 */ /* 0x0001e80008100a08 */
[----:B------:R1:W-:Y:S04]  /*2320*/  STL.64 [UR8+0x560], R8 ;  /* 0x00056008ff007987 */ /* 0x0003e80008100a08 */
[----:B------:R-:W2:Y:S04]  /*2330*/  LDG.E R16, desc[UR10][R24.64+0x4] ;  /* 0x0000040a18107981 */ /* 0x000ea8000c1e1900 */
[----:B0-----:R-:W4:Y:S04]  /*2340*/  LDG.E R7, desc[UR10][R14.64+0x7c] ;  /* 0x00007c0a0e077981 */ /* 0x001f28000c1e1900 */
[----:B-1----:R-:W5:Y:S04]  /*2350*/  LDG.E R8, desc[UR10][R10.64+0x88] ;  /* 0x0000880a0a087981 */ /* 0x002f68000c1e1900 */
[----:B------:R-:W5:Y:S04]  /*2360*/  LDG.E R9, desc[UR10][R26.64] ;  /* 0x0000000a1a097981 */ /* 0x000f68000c1e1900 */
[----:B------:R-:W4:Y:S04]  /*2370*/  LDG.E R6, desc[UR10][R14.64+0x78] ;  /* 0x0000780a0e067981 */ /* 0x000f28000c1e1900 */
[----:B------:R0:W-:Y:S04]  /*2380*/  STL.64 [UR8+0x568], R30 ;  /* 0x0005681eff007987 */ /* 0x0001e80008100a08 */
[----:B------:R1:W-:Y:S04]  /*2390*/  STL.64 [UR8+0x528], R42 ;  /* 0x0005282aff007987 */ /* 0x0003e80008100a08 */
[----:B------:R-:W3:Y:S04]  /*23a0*/  LDG.E R11, desc[UR10][R14.64+0x1c] ;  /* 0x00001c0a0e0b7981 */ /* 0x000ee8000c1e1900 */
[----:B0-----:R-:W3:Y:S04]  /*23b0*/  LDG.E R31, desc[UR10][R14.64+0x64] ;  /* 0x0000640a0e1f7981 */ /* 0x001ee8000c1e1900 */
[----:B------:R-:W3:Y:S04]  /*23c0*/  LDG.E R30, desc[UR10][R14.64+0x60] ;  /* 0x0000600a0e1e7981 */ /* 0x000ee8000c1e1900 */
[----:B-1----:R-:W3:Y:S04]  /*23d0*/  LDG.E R43, desc[UR10][R14.64+0x34] ;  /* 0x0000340a0e2b7981 */ /* 0x002ee8000c1e1900 */
[----:B------:R-:W3:Y:S04]  /*23e0*/  LDG.E R42, desc[UR10][R14.64+0x30] ;  /* 0x0000300a0e2a7981 */ /* 0x000ee8000c1e1900 */
[----:B------:R0:W-:Y:S04]  /*23f0*/  STL.64 [UR8+0x538], R38 ;  /* 0x00053826ff007987 */ /* 0x0001e80008100a08 */
[----:B------:R-:W3:Y:S04]  /*2400*/  LDG.E R10, desc[UR10][R14.64+0x18] ;  /* 0x0000180a0e0a7981 */ /* 0x000ee8000c1e1900 */
[----:B------:R-:W-:Y:S04]  /*2410*/  STL.64 [UR8+0x530], R40 ;  /* 0x00053028ff007987 */ /* 0x000fe80008100a08 */
[----:B------:R1:W-:Y:S04]  /*2420*/  STL.64 [UR8+0x518], R20 ;  /* 0x00051814ff007987 */ /* 0x0003e80008100a08 */
[----:B0-----:R-:W3:Y:S04]  /*2430*/  LDG.E R39, desc[UR10][R14.64+0x44] ;  /* 0x0000440a0e277981 */ /* 0x001ee8000c1e1900 */
[----:B------:R0:W-:Y:S04]  /*2440*/  STL.64 [UR8+0x508], R18 ;  /* 0x00050812ff007987 */ /* 0x0001e80008100a08 */
[----:B-1----:R-:W3:Y:S04]  /*2450*/  LDG.E R21, desc[UR10][R12.64+0x10] ;  /* 0x0000100a0c157981 */ /* 0x002ee8000c1e1900 */
[----:B------:R-:W3:Y:S04]  /*2460*/  LDG.E R20, desc[UR10][R12.64+0xc] ;  /* 0x00000c0a0c147981 */ /* 0x000ee8000c1e1900 */
[----:B0-----:R-:W3:Y:S04]  /*2470*/  LDG.E R19, desc[UR10][R12.64+0x88] ;  /* 0x0000880a0c137981 */ /* 0x001ee8000c1e1900 */
[----:B------:R-:W3:Y:S04]  /*2480*/  LDG.E R18, desc[UR10][R12.64+0x84] ;  /* 0x0000840a0c127981 */ /* 0x000ee8000c1e1900 */
[----:B------:R-:W3:Y:S04]  /*2490*/  LDG.E R38, desc[UR10][R14.64+0x40] ;  /* 0x0000400a0e267981 */ /* 0x000ee8000c1e1900 */
[----:B------:R-:W3:Y:S04]  /*24a0*/  LDG.E R41, desc[UR10][R14.64+0x3c] ;  /* 0x00003c0a0e297981 */ /* 0x000ee8000c1e1900 */
[----:B------:R-:W3:Y:S04]  /*24b0*/  LDG.E R40, desc[UR10][R14.64+0x38] ;  /* 0x0000380a0e287981 */ /* 0x000ee8000c1e1900 */
[----:B------:R-:W3:Y:S04]  /*24c0*/  LDG.E R13, desc[UR10][R14.64+0x24] ;  /* 0x0000240a0e0d7981 */ /* 0x000ee8000c1e1900 */
[----:B------:R-:W3:Y:S04]  /*24d0*/  LDG.E R12, desc[UR10][R14.64+0x20] ;  /* 0x0000200a0e0c7981 */ /* 0x000ee8000c1e1900 */
[----:B------:R0:W-:Y:S04]  /*24e0*/  STL.64 [UR8+0x510], R22 ;  /* 0x00051016ff007987 */ /* 0x0001e80008100a08 */
[----:B------:R-:W3:Y:S04]  /*24f0*/  LDG.E R25, desc[UR10][R14.64+0x74] ;  /* 0x0000740a0e197981 */ /* 0x000ee8000c1e1900 */
[----:B------:R-:W3:Y:S04]  /*2500*/  LDG.E R24, desc[UR10][R14.64+0x70] ;  /* 0x0000700a0e187981 */ /* 0x000ee8000c1e1900 */
[----:B0-----:R-:W3:Y:S04]  /*2510*/  LDG.E R23, desc[UR10][R14.64+0x2c] ;  /* 0x00002c0a0e177981 */ /* 0x001ee8000c1e1900 */
[----:B------:R-:W3:Y:S04]  /*2520*/  LDG.E R22, desc[UR10][R14.64+0x28] ;  /* 0x0000280a0e167981 */ /* 0x000ee8000c1e1900 */
[----:B------:R0:W-:Y:S04]  /*2530*/  STL.64 [UR8+0x460], R28 ;  /* 0x0004601cff007987 */ /* 0x0001e80008100a08 */
[----:B------:R-:W3:Y:S04]  /*2540*/  LDG.E R27, desc[UR10][R14.64+0x6c] ;  /* 0x00006c0a0e1b7981 */ /* 0x000ee8000c1e1900 */
[----:B------:R-:W3:Y:S04]  /*2550*/  LDG.E R26, desc[UR10][R14.64+0x68] ;  /* 0x0000680a0e1a7981 */ /* 0x000ee8000c1e1900 */
[----:B0-----:R-:W3:Y:S04]  /*2560*/  LDG.E R29, desc[UR10][R14.64+0x84] ;  /* 0x0000840a0e1d7981 */ /* 0x001ee8000c1e1900 */
        /* <DEDUP_REMOVED lines=8> */
[----:B------:R-:W3:Y:S04]  /*25f0*/  LDG.E R37, desc[UR10][R14.64+0x4c] ;  /* 0x00004c0a0e257981 */ /* 0x000ee8000c1e1900 */
[----:B------:R-:W3:Y:S04]  /*2600*/  LDG.E R36, desc[UR10][R14.64+0x48] ;  /* 0x0000480a0e247981 */ /* 0x000ee8000c1e1900 */
[----:B--2---:R-:W-:Y:S04]  /*2610*/  STL.64 [UR8+0x4f0], R16 ;  /* 0x0004f010ff007987 */ /* 0x004fe80008100a08 */
[----:B-----5:R0:W-:Y:S04]  /*2620*/  STL.64 [UR8+0x4e8], R8 ;  /* 0x0004e808ff007987 */ /* 0x0201e80008100a08 */
[----:B----4-:R1:W-:Y:S01]  /*2630*/  STL.64 [UR8+0x5f0], R6 ;  /* 0x0005f006ff007987 */ /* 0x0103e20008100a08 */
[----:B0-----:R-:W-:-:S03]  /*2640*/  IADD3 R9, PT, PT, R5, 0xb, RZ ;  /* 0x0000000b05097810 */ /* 0x001fc60007ffe0ff */
[----:B------:R-:W2:Y:S01]  /*2650*/  LDG.E R8, desc[UR10][R14.64+0x88] ;  /* 0x0000880a0e087981 */ /* 0x000ea2000c1e1900 */
[----:B-1----:R-:W-:-:S05]  /*2660*/  IADD3 R7, PT, PT, R5, 0xb, RZ ;  /* 0x0000000b05077810 */ /* 0x002fca0007ffe0ff */
[--C-:B------:R-:W-:Y:S01]  /*2670*/  IMAD.WIDE.U32 R6, R7, 0x8c, R2.reuse ;  /* 0x0000008c07067825 */ /* 0x100fe200078e0002 */
[----:B---3--:R0:W-:Y:S04]  /*2680*/  STL.64 [UR8+0x5d8], R30 ;  /* 0x0005d81eff007987 */ /* 0x0081e80008100a08 */
[----:B------:R-:W3:Y:S04]  /*2690*/  LDG.E R17, desc[UR10][R6.64+0x20] ;  /* 0x0000200a06117981 */ /* 0x000ee8000c1e1900 */
[----:B------:R1:W-:Y:S01]  /*26a0*/  STL.64 [UR8+0x5a8], R42 ;  /* 0x0005a82aff007987 */ /* 0x0003e20008100a08 */
[----:B0-----:R-:W-:-:S03]  /*26b0*/  IMAD.WIDE.U32 R30, R9, 0x8c, R2 ;  /* 0x0000008c091e7825 */ /* 0x001fc600078e0002 */
[----:B------:R-:W3:Y:S01]  /*26c0*/  LDG.E R16, desc[UR10][R6.64+0x1c] ;  /* 0x00001c0a06107981 */ /* 0x000ee2000c1e1900 */
[----:B-1----:R-:W-:-:S03]  /*26d0*/  IMAD.WIDE.U32 R42, R9, 0x8c, R2 ;  /* 0x0000008c092a7825 */ /* 0x002fc600078e0002 */
[----:B------:R0:W-:Y:S04]  /*26e0*/  STL.64 [UR8+0x590], R10 ;  /* 0x0005900aff007987 */ /* 0x0001e80008100a08 */
[----:B------:R-:W2:Y:S04]  /*26f0*/  LDG.E R9, desc[UR10][R42.64] ;  /* 0x0000000a2a097981 */ /* 0x000ea8000c1e1900 */
[----:B0-----:R-:W4:Y:S04]  /*2700*/  LDG.E R10, desc[UR10][R30.64+0x4] ;  /* 0x0000040a1e0a7981 */ /* 0x001f28000c1e1900 */
[----:B------:R-:W4:Y:S04]  /*2710*/  LDG.E R11, desc[UR10][R6.64+0x8] ;  /* 0x0000080a060b7981 */ /* 0x000f28000c1e1900 */
[----:B------:R-:W5:Y:S04]  /*2720*/  LDG.E R31, desc[UR10][R6.64+0x58] ;  /* 0x0000580a061f7981 */ /* 0x000f68000c1e1900 */
[----:B------:R-:W-:Y:S04]  /*2730*/  STL.64 [UR8+0x4f8], R20 ;  /* 0x0004f814ff007987 */ /* 0x000fe80008100a08 */
[----:B------:R-:W5:Y:S04]  /*2740*/  LDG.E R30, desc[UR10][R6.64+0x54] ;  /* 0x0000540a061e7981 */ /* 0x000f68000c1e1900 */
[----:B------:R0:W-:Y:S04]  /*2750*/  STL.64 [UR8+0x5b8], R38 ;  /* 0x0005b826ff007987 */ /* 0x0001e80008100a08 */
[----:B------:R-:W-:Y:S04]  /*2760*/  STL.64 [UR8+0x570], R18 ;  /* 0x00057012ff007987 */ /* 0x000fe80008100a08 */
[----:B------:R1:W-:Y:S04]  /*2770*/  STL.64 [UR8+0x5b0], R40 ;  /* 0x0005b028ff007987 */ /* 0x0003e80008100a08 */
[----:B0-----:R-:W5:Y:S04]  /*2780*/  LDG.E R39, desc[UR10][R14.64+0xc] ;  /* 0x00000c0a0e277981 */ /* 0x001f68000c1e1900 */
[----:B------:R0:W-:Y:S04]  /*2790*/  STL.64 [UR8+0x598], R12 ;  /* 0x0005980cff007987 */ /* 0x0001e80008100a08 */
[----:B------:R-:W5:Y:S04]  /*27a0*/  LDG.E R38, desc[UR10][R14.64+0x8] ;  /* 0x0000080a0e267981 */ /* 0x000f68000c1e1900 */
        /* <DEDUP_REMOVED lines=9> */
[----:B------:R-:W5:Y:S04]  /*2840*/  LDG.E R21, desc[UR10][R6.64+0x30] ;  /* 0x0000300a06157981 */ /* 0x000f68000c1e1900 */
[----:B------:R-:W5:Y:S04]  /*2850*/  LDG.E R20, desc[UR10][R6.64+0x2c] ;  /* 0x00002c0a06147981 */ /* 0x000f68000c1e1900 */
[----:B------:R1:W-:Y:S04]  /*2860*/  STL.64 [UR8+0x5e8], R24 ;  /* 0x0005e818ff007987 */ /* 0x0003e80008100a08 */
[----:B0-----:R-:W5:Y:S04]  /*2870*/  LDG.E R23, desc[UR10][R6.64+0x38] ;  /* 0x0000380a06177981 */ /* 0x001f68000c1e1900 */
[----:B------:R-:W5:Y:S04]  /*2880*/  LDG.E R22, desc[UR10][R6.64+0x34] ;  /* 0x0000340a06167981 */ /* 0x000f68000c1e1900 */
[----:B------:R0:W-:Y:S04]  /*2890*/  STL.64 [UR8+0x5e0], R26 ;  /* 0x0005e01aff007987 */ /* 0x0001e80008100a08 */
[----:B-1----:R-:W5:Y:S04]  /*28a0*/  LDG.E R25, desc[UR10][R6.64+0x40] ;  /* 0x0000400a06197981 */ /* 0x002f68000c1e1900 */
[----:B------:R-:W5:Y:S04]  /*28b0*/  LDG.E R24, desc[UR10][R6.64+0x3c] ;  /* 0x00003c0a06187981 */ /* 0x000f68000c1e1900 */
        /* <DEDUP_REMOVED lines=14> */
[----:B------:R0:W-:Y:S04]  /*29a0*/  STL.64 [UR8+0x588], R44 ;  /* 0x0005882cff007987 */ /* 0x0001e80008100a08 */
[----:B------:R-:W5:Y:S04]  /*29b0*/  LDG.E R43, desc[UR10][R6.64+0x88] ;  /* 0x0000880a062b7981 */ /* 0x000f68000c1e1900 */
[----:B------:R-:W5:Y:S01]  /*29c0*/  LDG.E R42, desc[UR10][R6.64+0x84] ;  /* 0x0000840a062a7981 */ /* 0x000f62000c1e1900 */
[----:B0-----:R-:W-:-:S03]  /*29d0*/  IADD3 R45, PT, PT, R5, 0xc, RZ ;  /* 0x0000000c052d7810 */ /* 0x001fc60007ffe0ff */
[----:B---3--:R-:W-:Y:S04]  /*29e0*/  STL.64 [UR8+0x620], R16 ;  /* 0x00062010ff007987 */ /* 0x008fe80008100a08 */
[----:B--2---:R0:W-:Y:S04]  /*29f0*/  STL.64 [UR8+0x600], R8 ;  /* 0x00060008ff007987 */ /* 0x0041e80008100a08 */
[----:B----4-:R-:W-:Y:S01]  /*2a00*/  STL.64 [UR8+0x608], R10 ;  /* 0x0006080aff007987 */ /* 0x010fe20008100a08 */
[----:B0-----:R-:W-:-:S03]  /*2a10*/  IMAD.WIDE.U32 R8, R45, 0x8c, R2 ;  /* 0x0000008c2d087825 */ /* 0x001fc600078e0002 */
[----:B-----5:R0:W-:Y:S04]  /*2a20*/  STL.64 [UR8+0x580], R38 ;  /* 0x00058026ff007987 */ /* 0x0201e80008100a08 */
[----:B------:R1:W-:Y:S04]  /*2a30*/  STL.64 [UR8+0x578], R40 ;  /* 0x00057828ff007987 */ /* 0x0003e80008100a08 */
[----:B0-----:R-:W2:Y:S04]  /*2a40*/  LDG.E R39, desc[UR10][R6.64+0x78] ;  /* 0x0000780a06277981 */ /* 0x001ea8000c1e1900 */
[----:B------:R-:W2:Y:S04]  /*2a50*/  LDG.E R38, desc[UR10][R6.64+0x74] ;  /* 0x0000740a06267981 */ /* 0x000ea8000c1e1900 */
[----:B-1----:R-:W3:Y:S04]  /*2a60*/  LDG.E R41, desc[UR10][R6.64+0x80] ;  /* 0x0000800a06297981 */ /* 0x002ee8000c1e1900 */
[----:B------:R-:W3:Y:S04]  /*2a70*/  LDG.E R40, desc[UR10][R6.64+0x7c] ;  /* 0x00007c0a06287981 */ /* 0x000ee8000c1e1900 */
[----:B------:R-:W-:Y:S04]  /*2a80*/  STL.64 [UR8+0x610], R12 ;  /* 0x0006100cff007987 */ /* 0x000fe80008100a08 */
[----:B------:R-:W-:Y:S04]  /*2a90*/  STL.64 [UR8+0x618], R14 ;  /* 0x0006180eff007987 */ /* 0x000fe80008100a08 */
[----:B------:R0:W-:Y:S04]  /*2aa0*/  STL.64 [UR8+0x628], R18 ;  /* 0x00062812ff007987 */ /* 0x0001e80008100a08 */
        /* <DEDUP_REMOVED lines=9> */
[----:B------:R-:W3:Y:S04]  /*2b40*/  LDG.E R17, desc[UR10][R8.64+0x84] ;  /* 0x0000840a08117981 */ /* 0x000ee8000c1e1900 */
[----:B------:R-:W3:Y:S04]  /*2b50*/  LDG.E R16, desc[UR10][R8.64+0x80] ;  /* 0x0000800a08107981 */ /* 0x000ee8000c1e1900 */
[----:B0-----:R-:W3:Y:S04]  /*2b60*/  LDG.E R19, desc[UR10][R8.64+0x7c] ;  /* 0x00007c0a08137981 */ /* 0x001ee8000c1e1900 */
[----:B------:R-:W3:Y:S04]  /*2b70*/  LDG.E R18, desc[UR10][R8.64+0x78] ;  /* 0x0000780a08127981 */ /* 0x000ee8000c1e1900 */
[----:B-1----:R-:W3:Y:S04]  /*2b80*/  LDG.E R21, desc[UR10][R8.64+0x74] ;  /* 0x0000740a08157981 */ /* 0x002ee8000c1e1900 */
[----:B------:R-:W3:Y:S04]  /*2b90*/  LDG.E R20, desc[UR10][R8.64+0x70] ;  /* 0x0000700a08147981 */ /* 0x000ee8000c1e1900 */
[----:B----4-:R-:W4:Y:S04]  /*2ba0*/  LDG.E R23, desc[UR10][R8.64+0x6c] ;  /* 0x00006c0a08177981 */ /* 0x010f28000c1e1900 */
[----:B------:R-:W4:Y:S04]  /*2bb0*/  LDG.E R22, desc[UR10][R8.64+0x68] ;  /* 0x0000680a08167981 */ /* 0x000f28000c1e1900 */
[----:B-----5:R-:W5:Y:S04]  /*2bc0*/  LDG.E R25, desc[UR10][R8.64+0x64] ;  /* 0x0000640a08197981 */ /* 0x020f68000c1e1900 */
        /* <DEDUP_REMOVED lines=21> */
[----:B--2---:R-:W-:Y:S04]  /*2d20*/  STL.64 [UR8+0x678], R38 ;  /* 0x00067826ff007987 */ /* 0x004fe80008100a08 */
[----:B---3--:R-:W-:Y:S04]  /*2d30*/  STL.64 [UR8+0x680], R40 ;  /* 0x00068028ff007987 */ /* 0x008fe80008100a08 */
[----:B------:R-:W-:Y:S04]  /*2d40*/  STL.64 [UR8+0x688], R42 ;  /* 0x0006882aff007987 */ /* 0x000fe80008100a08 */
[----:B------:R0:W-:Y:S04]  /*2d50*/  STL.64 [UR8+0x710], R16 ;  /* 0x00071010ff007987 */ /* 0x0001e80008100a08 */
[----:B------:R-:W-:Y:S01]  /*2d60*/  STL.64 [UR8+0x708], R18 ;  /* 0x00070812ff007987 */ /* 0x000fe20008100a08 */
[----:B0-----:R-:W-:-:S03]  /*2d70*/  IADD3 R17, PT, PT, R5, 0xd, RZ ;  /* 0x0000000d05117810 */ /* 0x001fc60007ffe0ff */
[----:B------:R-:W-:Y:S04]  /*2d80*/  STL.64 [UR8+0x700], R20 ;  /* 0x00070014ff007987 */ /* 0x000fe80008100a08 */
[----:B----4-:R0:W-:Y:S04]  /*2d90*/  STL.64 [UR8+0x6f8], R22 ;  /* 0x0006f816ff007987 */ /* 0x0101e80008100a08 */
[----:B-----5:R1:W-:Y:S01]  /*2da0*/  STL.64 [UR8+0x6f0], R24 ;  /* 0x0006f018ff007987 */ /* 0x0203e20008100a08 */
[----:B------:R-:W-:-:S03]  /*2db0*/  IMAD.WIDE.U32 R16, R17, 0x8c, R2 ;  /* 0x0000008c11107825 */ /* 0x000fc600078e0002 */
[----:B------:R2:W-:Y:S04]  /*2dc0*/  STL.64 [UR8+0x6e8], R26 ;  /* 0x0006e81aff007987 */ /* 0x0005e80008100a08 */
[----:B------:R3:W-:Y:S04]  /*2dd0*/  STL.64 [UR8+0x6e0], R28 ;  /* 0x0006e01cff007987 */ /* 0x0007e80008100a08 */
[----:B------:R4:W-:Y:S04]  /*2de0*/  STL.64 [UR8+0x6d8], R30 ;  /* 0x0006d81eff007987 */ /* 0x0009e80008100a08 */
[----:B------:R-:W-:Y:S04]  /*2df0*/  STL.64 [UR8+0x6d0], R32 ;  /* 0x0006d020ff007987 */ /* 0x000fe80008100a08 */
[----:B------:R-:W-:Y:S04]  /*2e00*/  STL.64 [UR8+0x6c8], R34 ;  /* 0x0006c822ff007987 */ /* 0x000fe80008100a08 */
[----:B------:R-:W-:Y:S04]  /*2e10*/  STL.64 [UR8+0x6c0], R36 ;  /* 0x0006c024ff007987 */ /* 0x000fe80008100a08 */
[----:B------:R-:W-:Y:S04]  /*2e20*/  STL.64 [UR8+0x6b8], R14 ;  /* 0x0006b80eff007987 */ /* 0x000fe80008100a08 */
[----:B------:R-:W-:Y:S04]  /*2e30*/  STL.64 [UR8+0x6b0], R12 ;  /* 0x0006b00cff007987 */ /* 0x000fe80008100a08 */
[----:B------:R-:W-:Y:S04]  /*2e40*/  STL.64 [UR8+0x6a8], R10 ;  /* 0x0006a80aff007987 */ /* 0x000fe80008100a08 */
[----:B------:R5:W-:Y:S04]  /*2e50*/  STL.64 [UR8+0x6a0], R6 ;  /* 0x0006a006ff007987 */ /* 0x000be80008100a08 */
[----:B0-----:R-:W5:Y:S04]  /*2e60*/  LDG.E R23, desc[UR10][R8.64+0xc] ;  /* 0x00000c0a08177981 */ /* 0x001f68000c1e1900 */
[----:B------:R-:W5:Y:S04]  /*2e70*/  LDG.E R22, desc[UR10][R8.64+0x8] ;  /* 0x0000080a08167981 */ /* 0x000f68000c1e1900 */
[----:B-1----:R-:W5:Y:S04]  /*2e80*/  LDG.E R25, desc[UR10][R8.64+0x4] ;  /* 0x0000040a08197981 */ /* 0x002f68000c1e1900 */
[----:B------:R-:W5:Y:S04]  /*2e90*/  LDG.E R24, desc[UR10][R8.64] ;  /* 0x0000000a08187981 */ /* 0x000f68000c1e1900 */
[----:B--2---:R-:W2:Y:S04]  /*2ea0*/  LDG.E R27, desc[UR10][R16.64+0x80] ;  /* 0x0000800a101b7981 */ /* 0x004ea8000c1e1900 */
[----:B------:R-:W2:Y:S04]  /*2eb0*/  LDG.E R26, desc[UR10][R16.64+0x7c] ;  /* 0x00007c0a101a7981 */ /* 0x000ea8000c1e1900 */
[----:B---3--:R-:W3:Y:S04]  /*2ec0*/  LDG.E R29, desc[UR10][R16.64+0x78] ;  /* 0x0000780a101d7981 */ /* 0x008ee8000c1e1900 */
        /* <DEDUP_REMOVED lines=27> */
[----:B------:R-:W-:Y:S04]  /*3080*/  STL.64 [UR8+0x698], R22 ;  /* 0x00069816ff007987 */ /* 0x000fe80008100a08 */
[----:B------:R0:W-:Y:S04]  /*3090*/  STL.64 [UR8+0x690], R24 ;  /* 0x00069018ff007987 */ /* 0x0001e80008100a08 */
[----:B--2---:R-:W-:Y:S01]  /*30a0*/  STL.64 [UR8+0x798], R26 ;  /* 0x0007981aff007987 */ /* 0x004fe20008100a08 */
[----:B0-----:R-:W-:-:S03]  /*30b0*/  IADD3 R25, PT, PT, R5, 0xd, RZ ;  /* 0x0000000d05197810 */ /* 0x001fc60007ffe0ff */
[----:B---3--:R-:W-:Y:S02]  /*30c0*/  STL.64 [UR8+0x790], R28 ;  /* 0x0007901cff007987 */ /* 0x008fe40008100a08 */
[C-C-:B------:R-:W-:Y:S02]  /*30d0*/  IMAD.WIDE.U32 R22, R25.reuse, 0x8c, R2.reuse ;  /* 0x0000008c19167825 */ /* 0x140fe400078e0002 */
[----:B----4-:R-:W-:Y:S02]  /*30e0*/  STL.64 [UR8+0x788], R30 ;  /* 0x0007881eff007987 */ /* 0x010fe40008100a08 */
[----:B------:R-:W-:Y:S02]  /*30f0*/  IMAD.WIDE.U32 R24, R25, 0x8c, R2 ;  /* 0x0000008c19187825 */ /* 0x000fe400078e0002 */
[----:B-----5:R0:W-:Y:S04]  /*3100*/  STL.64 [UR8+0x780], R6 ;  /* 0x00078006ff007987 */ /* 0x0201e80008100a08 */
[----:B------:R-:W-:Y:S01]  /*3110*/  STL.64 [UR8+0x778], R32 ;  /* 0x00077820ff007987 */ /* 0x000fe20008100a08 */
[----:B0-----:R-:W-:-:S03]  /*3120*/  IADD3 R7, PT, PT, R5, 0xe, RZ ;  /* 0x0000000e05077810 */ /* 0x001fc60007ffe0ff */
[----:B------:R-:W-:Y:S02]  /*3130*/  STL.64 [UR8+0x770], R34 ;  /* 0x00077022ff007987 */ /* 0x000fe40008100a08 */
[----:B------:R-:W-:Y:S02]  /*3140*/  IMAD.WIDE.U32 R6, R7, 0x8c, R2 ;  /* 0x0000008c07067825 */ /* 0x000fe400078e0002 */
[----:B------:R-:W-:Y:S04]  /*3150*/  STL.64 [UR8+0x768], R36 ;  /* 0x00076824ff007987 */ /* 0x000fe80008100a08 */
[----:B------:R-:W-:Y:S04]  /*3160*/  STL.64 [UR8+0x760], R38 ;  /* 0x00076026ff007987 */ /* 0x000fe80008100a08 */
[----:B------:R0:W-:Y:S04]  /*3170*/  STL.64 [UR8+0x758], R40 ;  /* 0x00075828ff007987 */ /* 0x0001e80008100a08 */
[----:B------:R-:W-:Y:S04]  /*3180*/  STL.64 [UR8+0x750], R44 ;  /* 0x0007502cff007987 */ /* 0x000fe80008100a08 */
[----:B------:R1:W-:Y:S04]  /*3190*/  STL.64 [UR8+0x748], R20 ;  /* 0x00074814ff007987 */ /* 0x0003e80008100a08 */
[----:B------:R2:W-:Y:S04]  /*31a0*/  STL.64 [UR8+0x740], R18 ;  /* 0x00074012ff007987 */ /* 0x0005e80008100a08 */
[----:B------:R3:W-:Y:S04]  /*31b0*/  STL.64 [UR8+0x738], R14 ;  /* 0x0007380eff007987 */ /* 0x0007e80008100a08 */
[----:B------:R4:W-:Y:S04]  /*31c0*/  STL.64 [UR8+0x730], R12 ;  /* 0x0007300cff007987 */ /* 0x0009e80008100a08 */
[----:B------:R5:W-:Y:S04]  /*31d0*/  STL.64 [UR8+0x728], R10 ;  /* 0x0007280aff007987 */ /* 0x000be80008100a08 */
[----:B------:R-:W5:Y:S04]  /*31e0*/  LDG.E R42, desc[UR10][R8.64+0x88] ;  /* 0x0000880a082a7981 */ /* 0x000f68000c1e1900 */
[----:B------:R-:W5:Y:S04]  /*31f0*/  LDG.E R43, desc[UR10][R24.64] ;  /* 0x0000000a182b7981 */ /* 0x000f68000c1e1900 */
[----:B0-----:R-:W5:Y:S04]  /*3200*/  LDG.E R41, desc[UR10][R16.64+0x88] ;  /* 0x0000880a10297981 */ /* 0x001f68000c1e1900 */
        /* <DEDUP_REMOVED lines=19> */
[----:B-1----:R-:W5:Y:S04]  /*3340*/  LDG.E R21, desc[UR10][R6.64+0x44] ;  /* 0x0000440a06157981 */ /* 0x002f68000c1e1900 */
[----:B------:R-:W5:Y:S04]  /*3350*/  LDG.E R20, desc[UR10][R6.64+0x40] ;  /* 0x0000400a06147981 */ /* 0x000f68000c1e1900 */
[----:B--2---:R-:W2:Y:S04]  /*3360*/  LDG.E R19, desc[UR10][R6.64+0x3c] ;  /* 0x00003c0a06137981 */ /* 0x004ea8000c1e1900 */
[----:B------:R-:W2:Y:S04]  /*3370*/  LDG.E R18, desc[UR10][R6.64+0x38] ;  /* 0x0000380a06127981 */ /* 0x000ea8000c1e1900 */
[----:B------:R-:W2:Y:S04]  /*3380*/  LDG.E R17, desc[UR10][R6.64+0x34] ;  /* 0x0000340a06117981 */ /* 0x000ea8000c1e1900 */
        /* <DEDUP_REMOVED lines=8> */
[----:B------:R-:W5:Y:S01]  /*3410*/  LDG.E R8, desc[UR10][R6.64+0x10] ;  /* 0x0000100a06087981 */ /* 0x000f62000c1e1900 */
[----:B------:R-:W-:-:S05]  /*3420*/  IADD3 R5, PT, PT, R5, 0xf, RZ ;  /* 0x0000000f05057810 */ /* 0x000fca0007ffe0ff */
[----:B------:R-:W-:Y:S01]  /*3430*/  IMAD.WIDE.U32 R2, R5, 0x8c, R2 ;  /* 0x0000008c05027825 */ /* 0x000fe200078e0002 */
[----:B------:R-:W-:Y:S04]  /*3440*/  STL.64 [UR8+0x718], R42 ;  /* 0x0007182aff007987 */ /* 0x000fe80008100a08 */
[----:B------:R-:W-:Y:S04]  /*3450*/  STL.64 [UR8+0x7a0], R40 ;  /* 0x0007a028ff007987 */ /* 0x000fe80008100a08 */
[----:B------:R-:W-:Y:S04]  /*3460*/  STL.64 [UR8+0x720], R38 ;  /* 0x00072026ff007987 */ /* 0x000fe80008100a08 */
[----:B------:R-:W-:Y:S04]  /*3470*/  STL.64 [UR8+0x828], R36 ;  /* 0x00082824ff007987 */ /* 0x000fe80008100a08 */
[----:B------:R-:W-:Y:S04]  /*3480*/  STL.64 [UR8+0x820], R34 ;  /* 0x00082022ff007987 */ /* 0x000fe80008100a08 */
[----:B------:R-:W-:Y:S04]  /*3490*/  STL.64 [UR8+0x818], R32 ;  /* 0x00081820ff007987 */ /* 0x000fe80008100a08 */
[----:B------:R-:W-:Y:S04]  /*34a0*/  STL.64 [UR8+0x810], R30 ;  /* 0x0008101eff007987 */ /* 0x000fe80008100a08 */
[----:B------:R0:W-:Y:S04]  /*34b0*/  STL.64 [UR8+0x808], R28 ;  /* 0x0008081cff007987 */ /* 0x0001e80008100a08 */
[----:B------:R-:W-:Y:S04]  /*34c0*/  STL.64 [UR8+0x800], R26 ;  /* 0x0008001aff007987 */ /* 0x000fe80008100a08 */
[----:B------:R-:W-:Y:S04]  /*34d0*/  STL.64 [UR8+0x7f8], R24 ;  /* 0x0007f818ff007987 */ /* 0x000fe80008100a08 */
[----:B------:R1:W-:Y:S04]  /*34e0*/  STL.64 [UR8+0x7f0], R22 ;  /* 0x0007f016ff007987 */ /* 0x0003e80008100a08 */
[----:B------:R-:W-:Y:S04]  /*34f0*/  STL.64 [UR8+0x7e8], R20 ;  /* 0x0007e814ff007987 */ /* 0x000fe80008100a08 */
[----:B--2---:R2:W-:Y:S04]  /*3500*/  STL.64 [UR8+0x7e0], R18 ;  /* 0x0007e012ff007987 */ /* 0x0045e80008100a08 */
[----:B------:R-:W-:Y:S04]  /*3510*/  STL.64 [UR8+0x7d8], R16 ;  /* 0x0007d810ff007987 */ /* 0x000fe80008100a08 */
[----:B---3--:R3:W-:Y:S04]  /*3520*/  STL.64 [UR8+0x7d0], R14 ;  /* 0x0007d00eff007987 */ /* 0x0087e80008100a08 */
[----:B----4-:R-:W-:Y:S04]  /*3530*/  STL.64 [UR8+0x7c8], R12 ;  /* 0x0007c80cff007987 */ /* 0x010fe80008100a08 */
[----:B-----5:R4:W-:Y:S04]  /*3540*/  STL.64 [UR8+0x7c0], R10 ;  /* 0x0007c00aff007987 */ /* 0x0209e80008100a08 */
        /* <DEDUP_REMOVED lines=41> */
[----:B------:R-:W-:-:S04]  /*37e0*/  UIADD3 UR5, UPT, UPT, UR5, 0x10, URZ ;  /* 0x0000001005057890 */ /* 0x000fc8000fffe0ff */
[----:B------:R-:W-:Y:S01]  /*37f0*/  UISETP.NE.AND UP0, UPT, UR5, UR4, UPT ;  /* 0x000000040500728c */ /* 0x000fe2000bf05270 */
[----:B------:R1:W-:Y:S04]  /*3800*/  STL.64 [UR8+0x7b0], R28 ;  /* 0x0007b01cff007987 */ /* 0x0003e80008100a08 */
[----:B------:R1:W-:Y:S04]  /*3810*/  STL.64 [UR8+0x7a8], R22 ;  /* 0x0007a816ff007987 */ /* 0x0003e80008100a08 */
[----:B--2---:R1:W-:Y:S04]  /*3820*/  STL.64 [UR8+0x8b8], R18 ;  /* 0x0008b812ff007987 */ /* 0x0043e80008100a08 */
[----:B---3--:R1:W-:Y:S04]  /*3830*/  STL.64 [UR8+0x8b0], R14 ;  /* 0x0008b00eff007987 */ /* 0x0083e80008100a08 */
[----:B----4-:R1:W-:Y:S04]  /*3840*/  STL.64 [UR8+0x8a8], R10 ;  /* 0x0008a80aff007987 */ /* 0x0103e80008100a08 */
[----:B-----5:R1:W-:Y:S04]  /*3850*/  STL.64 [UR8+0x8a0], R8 ;  /* 0x0008a008ff007987 */ /* 0x0203e80008100a08 */
        /* <DEDUP_REMOVED lines=13> */
[----:B------:R1:W-:Y:S01]  /*3930*/  STL.64 [UR8+0x830], R4 ;  /* 0x00083004ff007987 */ /* 0x0003e20008100a08 */
[----:B------:R-:W-:Y:S05]  /*3940*/  BRA.U UP0, `(.L_x_2) ;  /* 0xffffffc500f07547 */ /* 0x000fea000b83ffff */
.L_x_1:
[----:B------:R-:W-:-:S09]  /*3950*/  ULOP3.LUT UP0, UR5, UR6, 0xf, URZ, 0xc0, !UPT ;  /* 0x0000000f06057892 */ /* 0x000fd2000f80c0ff */
[----:B------:R-:W-:Y:S05]  /*3960*/  BRA.U !UP0, `(.L_x_0) ;  /* 0x0000003d08347547 */ /* 0x000fea000b800000 */
[----:B------:R-:W-:Y:S02]  /*3970*/  UISETP.GE.U32.AND UP0, UPT, UR5, 0x8, UPT ;  /* 0x000000080500788c */ /* 0x000fe4000bf06070 */
[----:B------:R-:W-:-:S07]  /*3980*/  ULOP3.LUT UP1, UR7, UR6, 0x7, URZ, 0xc0, !UPT ;  /* 0x0000000706077892 */ /* 0x000fce000f82c0ff */
[----:B------:R-:W-:Y:S05]  /*3990*/  BRA.U !UP0, `(.L_x_3) ;  /* 0x00000025082c7547 */ /* 0x000fea000b800000 */
[----:B------:R-:W2:Y:S01]  /*39a0*/  S2R R0, SR_CTAID.X ;  /* 0x0000000000007919 */ /* 0x000ea20000002500 */
[----:B-1----:R-:W1:Y:S01]  /*39b0*/  LDC.64 R4, c[0x0][0x388] ;  /* 0x0000e200ff047b82 */ /* 0x002e620000000a00 */
[----:B------:R-:W-:Y:S01]  /*39c0*/  MOV R9, UR6 ;  /* 0x0000000600097c02 */ /* 0x000fe20008000f00 */
[----:B------:R-:W2:Y:S02]  /*39d0*/  S2R R3, SR_TID.X ;  /* 0x0000000000037919 */ /* 0x000ea40000002100 */
[----:B--2---:R-:W-:-:S04]  /*39e0*/  IMAD R0, R0, UR9, R3 ;  /* 0x0000000900007c24 */ /* 0x004fc8000f8e0203 */
[----:B------:R-:W-:-:S04]  /*39f0*/  IMAD R9, R0, R9, UR4 ;  /* 0x0000000400097e24 */ /* 0x000fc8000f8e0209 */
[----:B-1----:R-:W-:-:S05]  /*3a00*/  IMAD.WIDE.U32 R10, R9, 0x8c, R4 ;  /* 0x0000008c090a7825 */ /* 0x002fca00078e0004 */
[----:B0-----:R-:W2:Y:S04]  /*3a10*/  LDG.E R33, desc[UR10][R10.64+0x80] ;  /* 0x0000800a0a217981 */ /* 0x001ea8000c1e1900 */
[----:B------:R-:W3:Y:S04]  /*3a20*/  LDG.E R16, desc[UR10][R10.64+0x7c] ;  /* 0x00007c0a0a107981 */ /* 0x000ee8000c1e1900 */
        /* <DEDUP_REMOVED lines=21> */
[----:B------:R-:W-:-:S02]  /*3b80*/  IADD3 R7, PT, PT, R9, 0x1, RZ ;  /* 0x0000000109077810 */ /* 0x000fc40007ffe0ff */
[----:B------:R-:W5:Y:S03]  /*3b90*/  LDG.E R3, desc[UR10][R10.64+0x10] ;  /* 0x0000100a0a037981 */ /* 0x000f66000c1e1900 */
[----:B------:R-:W-:Y:S01]  /*3ba0*/  IMAD.WIDE.U32 R6, R7, 0x8c, R4 ;  /* 0x0000008c07067825 */ /* 0x000fe200078e0004 */
        /* <DEDUP_REMOVED lines=17> */
[----:B--2---:R0:W-:Y:S04]  /*3cc0*/  STL [UR5+0x80], R33 ;  /* 0x00008021ff007987 */ /* 0x0041e80008100805 */
[----:B0-----:R-:W2:Y:S04]  /*3cd0*/  LDG.E R33, desc[UR10][R6.64+0x80] ;  /* 0x0000800a06217981 */ /* 0x001ea8000c1e1900 */
[----:B---3--:R0:W-:Y:S04]  /*3ce0*/  STL [UR5+0x7c], R16 ;  /* 0x00007c10ff007987 */ /* 0x0081e80008100805 */
[----:B0-----:R-:W3:Y:S04]  /*3cf0*/  LDG.E R16, desc[UR10][R6.64+0x70] ;  /* 0x0000700a06107981 */ /* 0x001ee8000c1e1900 */
[----:B----4-:R0:W-:Y:S04]  /*3d00*/  STL [UR5+0x38], R25 ;  /* 0x00003819ff007987 */ /* 0x0101e80008100805 */
[----:B-----5:R1:W-:Y:S04]  /*3d10*/  STL [UR5+0x28], R29 ;  /* 0x0000281dff007987 */ /* 0x0203e80008100805 */
[----:B0-----:R-:W4:Y:S04]  /*3d20*/  LDG.E R25, desc[UR10][R6.64+0x28] ;  /* 0x0000280a06197981 */ /* 0x001f28000c1e1900 */
[----:B-1----:R-:W5:Y:S04]  /*3d30*/  LDG.E R29, desc[UR10][R6.64+0x18] ;  /* 0x0000180a061d7981 */ /* 0x002f68000c1e1900 */
[----:B------:R0:W-:Y:S04]  /*3d40*/  STL [UR5+0x40], R23 ;  /* 0x00004017ff007987 */ /* 0x0001e80008100805 */
        /* <DEDUP_REMOVED lines=33> */
[----:B------:R0:W-:Y:S04]  /*3f60*/  STL [UR5+0x24], R32 ;  /* 0x00002420ff007987 */ /* 0x0001e80008100805 */
[----:B------:R1:W-:Y:S04]  /*3f70*/  STL [UR5+0x10], R3 ;  /* 0x00001003ff007987 */ /* 0x0003e80008100805 */
[----:B0-----:R-:W5:Y:S01]  /*3f80*/  LDG.E R32, desc[UR10][R6.64+0x14] ;  /* 0x0000140a06207981 */ /* 0x001f62000c1e1900 */
[----:B-1----:R-:W-:-:S03]  /*3f90*/  IADD3 R3, PT, PT, R9, 0x2, RZ ;  /* 0x0000000209037810 */ /* 0x002fc60007ffe0ff */
[----:B------:R0:W-:Y:S04]  /*3fa0*/  STL [UR5+0x14], R2 ;  /* 0x00001402ff007987 */ /* 0x0001e80008100805 */
[----:B------:R1:W-:Y:S01]  /*3fb0*/  STL [UR5], R35 ;  /* 0x00000023ff007987 */ /* 0x0003e20008100805 */
[----:B0-----:R-:W-:-:S03]  /*3fc0*/  IMAD.WIDE.U32 R2, R3, 0x8c, R4 ;  /* 0x0000008c03027825 */ /* 0x001fc600078e0004 */
[----:B------:R0:W-:Y:S04]  /*3fd0*/  STL [UR5+0x20], R34 ;  /* 0x00002022ff007987 */ /* 0x0001e80008100805 */
[----:B-1----:R-:W5:Y:S04]  /*3fe0*/  LDG.E R35, desc[UR10][R6.64] ;  /* 0x0000000a06237981 */ /* 0x002f68000c1e1900 */
[----:B0-----:R-:W5:Y:S04]  /*3ff0*/  LDG.E R34, desc[UR10][R6.64+0x10] ;  /* 0x0000100a06227981 */ /* 0x001f68000c1e1900 */
[----:B------:R0:W-:Y:S04]  /*4000*/  STL [UR5+0x70], R31 ;  /* 0x0000701fff007987 */ /* 0x0001e80008100805 */
[----:B------:R1:W-:Y:S04]  /*4010*/  STL [UR5+0x68], R30 ;  /* 0x0000681eff007987 */ /* 0x0003e80008100805 */
[----:B0-----:R-:W5:Y:S04]  /*4020*/  LDG.E R31, desc[UR10][R6.64+0x60] ;  /* 0x0000600a061f7981 */ /* 0x001f68000c1e1900 */
[----:B-1----:R-:W5:Y:S04]  /*4030*/  LDG.E R30, desc[UR10][R6.64+0x64] ;  /* 0x0000640a061e7981 */ /* 0x002f68000c1e1900 */
[----:B------:R0:W-:Y:S04]  /*4040*/  STL [UR5+0x88], R42 ;  /* 0x0000882aff007987 */ /* 0x0001e80008100805 */
[----:B------:R-:W-:Y:S04]  /*4050*/  STL [UR5+0x6c], R41 ;  /* 0x00006c29ff007987 */ /* 0x000fe80008100805 */
[----:B------:R1:W-:Y:S04]  /*4060*/  STL [UR5+0x1c], R36 ;  /* 0x00001c24ff007987 */ /* 0x0003e80008100805 */
[----:B------:R1:W-:Y:S04]  /*4070*/  STL [UR5+0x18], R38 ;  /* 0x00001826ff007987 */ /* 0x0003e80008100805 */
[----:B------:R-:W-:Y:S04]  /*4080*/  STL [UR5+0xc], R40 ;  /* 0x00000c28ff007987 */ /* 0x000fe80008100805 */
[----:B------:R1:W-:Y:S04]  /*4090*/  STL [UR5+0x108], R37 ;  /* 0x00010825ff007987 */ /* 0x0003e80008100805 */
[----:B------:R1:W-:Y:S04]  /*40a0*/  STL [UR5+0x104], R39 ;  /* 0x00010427ff007987 */ /* 0x0003e80008100805 */
[----:B0-----:R-:W5:Y:S04]  /*40b0*/  LDG.E R42, desc[UR10][R6.64+0x6c] ;  /* 0x00006c0a062a7981 */ /* 0x001f68000c1e1900 */
[----:B------:R0:W-:Y:S04]  /*40c0*/  STL [UR5+0x8], R44 ;  /* 0x0000082cff007987 */ /* 0x0001e80008100805 */
[----:B-1----:R-:W5:Y:S04]  /*40d0*/  LDG.E R36, desc[UR10][R6.64+0xc] ;  /* 0x00000c0a06247981 */ /* 0x002f68000c1e1900 */
[----:B------:R-:W5:Y:S04]  /*40e0*/  LDG.E R38, desc[UR10][R6.64+0x8] ;  /* 0x0000080a06267981 */ /* 0x000f68000c1e1900 */
[----:B------:R-:W5:Y:S04]  /*40f0*/  LDG.E R41, desc[UR10][R6.64+0x4] ;  /* 0x0000040a06297981 */ /* 0x000f68000c1e1900 */
[----:B------:R-:W5:Y:S04]  /*4100*/  LDG.E R37, desc[UR10][R2.64+0x88] ;  /* 0x0000880a02257981 */ /* 0x000f68000c1e1900 */
[----:B------:R-:W5:Y:S04]  /*4110*/  LDG.E R39, desc[UR10][R2.64+0x84] ;  /* 0x0000840a02277981 */ /* 0x000f68000c1e1900 */
[----:B------:R-:W5:Y:S04]  /*4120*/  LDG.E R40, desc[UR10][R2.64+0x80] ;  /* 0x0000800a02287981 */ /* 0x000f68000c1e1900 */
[----:B0-----:R-:W5:Y:S04]  /*4130*/  LDG.E R44, desc[UR10][R2.64+0x7c] ;  /* 0x00007c0a022c7981 */ /* 0x001f68000c1e1900 */
[----:B------:R0:W-:Y:S04]  /*4140*/  STL [UR5+0xe4], R10 ;  /* 0x0000e40aff007987 */ /* 0x0001e80008100805 */
[----:B------:R1:W-:Y:S04]  /*4150*/  STL [UR5+0xe0], R11 ;  /* 0x0000e00bff007987 */ /* 0x0003e80008100805 */
[----:B------:R-:W5:Y:S04]  /*4160*/  LDG.E R7, desc[UR10][R2.64+0x64] ;  /* 0x0000640a02077981 */ /* 0x000f68000c1e1900 */
[----:B------:R-:W5:Y:S04]  /*4170*/  LDG.E R6, desc[UR10][R2.64+0x5c] ;  /* 0x00005c0a02067981 */ /* 0x000f68000c1e1900 */
[----:B0-----:R-:W5:Y:S04]  /*4180*/  LDG.E R10, desc[UR10][R2.64+0x50] ;  /* 0x0000500a020a7981 */ /* 0x001f68000c1e1900 */
[----:B--2---:R0:W-:Y:S04]  /*4190*/  STL [UR5+0x10c], R33 ;  /* 0x00010c21ff007987 */ /* 0x0041e80008100805 */
[----:B-1----:R-:W2:Y:S04]  /*41a0*/  LDG.E R11, desc[UR10][R2.64+0x3c] ;  /* 0x00003c0a020b7981 */ /* 0x002ea8000c1e1900 */
        /* <DEDUP_REMOVED lines=9> */
[----:B0-----:R-:W4:Y:S04]  /*4240*/  LDG.E R43, desc[UR10][R2.64+0x74] ;  /* 0x0000740a022b7981 */ /* 0x001f28000c1e1900 */
[----:B-1----:R-:W4:Y:S04]  /*4250*/  LDG.E R45, desc[UR10][R2.64+0x70] ;  /* 0x0000700a022d7981 */ /* 0x002f28000c1e1900 */
[----:B------:R0:W-:Y:S04]  /*4260*/  STL [UR5+0xbc], R23 ;  /* 0x0000bc17ff007987 */ /* 0x0001e80008100805 */
[----:B------:R1:W-:Y:S04]  /*4270*/  STL [UR5+0x110], R17 ;  /* 0x00011011ff007987 */ /* 0x0003e80008100805 */
[----:B------:R-:W-:Y:S04]  /*4280*/  STL [UR5+0x100], R18 ;  /* 0x00010012ff007987 */ /* 0x000fe80008100805 */
[----:B------:R1:W-:Y:S04]  /*4290*/  STL [UR5+0xf4], R8 ;  /* 0x0000f408ff007987 */ /* 0x0003e80008100805 */
[----:B------:R-:W-:Y:S04]  /*42a0*/  STL [UR5+0xe8], R0 ;  /* 0x0000e800ff007987 */ /* 0x000fe80008100805 */
[----:B------:R-:W-:Y:S04]  /*42b0*/  STL [UR5+0xdc], R12 ;  /* 0x0000dc0cff007987 */ /* 0x000fe80008100805 */
[----:B------:R-:W-:Y:S04]  /*42c0*/  STL [UR5+0xd8], R13 ;  /* 0x0000d80dff007987 */ /* 0x000fe80008100805 */
[----:B------:R1:W-:Y:S04]  /*42d0*/  STL [UR5+0xd4], R14 ;  /* 0x0000d40eff007987 */ /* 0x0003e80008100805 */
[----:B------:R1:W-:Y:S04]  /*42e0*/  STL [UR5+0xd0], R15 ;  /* 0x0000d00fff007987 */ /* 0x0003e80008100805 */
[----:B------:R-:W-:Y:S04]  /*42f0*/  STL [UR5+0xcc], R19 ;  /* 0x0000cc13ff007987 */ /* 0x000fe80008100805 */
[----:B------:R-:W-:Y:S04]  /*4300*/  STL [UR5+0xc8], R20 ;  /* 0x0000c814ff007987 */ /* 0x000fe80008100805 */
[----:B------:R-:W-:Y:S04]  /*4310*/  STL [UR5+0xc4], R21 ;  /* 0x0000c415ff007987 */ /* 0x000fe80008100805 */
[----:B------:R-:W-:Y:S04]  /*4320*/  STL [UR5+0xc0], R22 ;  /* 0x0000c016ff007987 */ /* 0x000fe80008100805 */
[----:B------:R-:W-:Y:S04]  /*4330*/  STL [UR5+0xb8], R24 ;  /* 0x0000b818ff007987 */ /* 0x000fe80008100805 */
[----:B------:R-:W-:Y:S04]  /*4340*/  STL [UR5+0xb0], R26 ;  /* 0x0000b01aff007987 */ /* 0x000fe80008100805 */
[----:B------:R-:W-:Y:S04]  /*4350*/  STL [UR5+0xac], R27 ;  /* 0x0000ac1bff007987 */ /* 0x000fe80008100805 */
[----:B------:R1:W-:Y:S04]  /*4360*/  STL [UR5+0xa8], R28 ;  /* 0x0000a81cff007987 */ /* 0x0003e80008100805 */
[----:B0-----:R-:W4:Y:S04]  /*4370*/  LDG.E R23, desc[UR10][R2.64+0x18] ;  /* 0x0000180a02177981 */ /* 0x001f28000c1e1900 */
        /* <DEDUP_REMOVED lines=16> */
[----:B------:R0:W-:Y:S02]  /*4480*/  STL [UR5+0xa0], R32 ;  /* 0x0000a020ff007987 */ /* 0x0001e40008100805 */
[----:B0-----:R-:W-:-:S02]  /*4490*/  IADD3 R32, PT, PT, R9, 0x3, RZ ;  /* 0x0000000309207810 */ /* 0x001fc40007ffe0ff */
[----:B------:R0:W-:Y:S03]  /*44a0*/  STL [UR5+0x8c], R35 ;  /* 0x00008c23ff007987 */ /* 0x0001e60008100805 */
[----:B------:R-:W-:Y:S01]  /*44b0*/  IMAD.WIDE.U32 R4, R32, 0x8c, R4 ;  /* 0x0000008c20047825 */ /* 0x000fe200078e0004 */
[----:B------:R1:W-:Y:S04]  /*44c0*/  STL [UR5+0x9c], R34 ;  /* 0x00009c22ff007987 */ /* 0x0003e80008100805 */
[----:B0-----:R-:W4:Y:S04]  /*44d0*/  LDG.E R35, desc[UR10][R4.64+0x70] ;  /* 0x0000700a04237981 */ /* 0x001f28000c1e1900 */
[----:B-1----:R-:W4:Y:S04]  /*44e0*/  LDG.E R34, desc[UR10][R2.64] ;  /* 0x0000000a02227981 */ /* 0x002f28000c1e1900 */
[----:B------:R0:W-:Y:S04]  /*44f0*/  STL [UR5+0xec], R31 ;  /* 0x0000ec1fff007987 */ /* 0x0001e80008100805 */
[----:B------:R-:W4:Y:S04]  /*4500*/  LDG.E R32, desc[UR10][R2.64+0x4] ;  /* 0x0000040a02207981 */ /* 0x000f28000c1e1900 */
[----:B------:R1:W-:Y:S04]  /*4510*/  STL [UR5+0xf0], R30 ;  /* 0x0000f01eff007987 */ /* 0x0003e80008100805 */
[----:B0-----:R-:W4:Y:S04]  /*4520*/  LDG.E R31, desc[UR10][R2.64+0x38] ;  /* 0x0000380a021f7981 */ /* 0x001f28000c1e1900 */
[----:B-1----:R-:W4:Y:S04]  /*4530*/  LDG.E R30, desc[UR10][R2.64+0x34] ;  /* 0x0000340a021e7981 */ /* 0x002f28000c1e1900 */
[----:B------:R-:W-:Y:S04]  /*4540*/  STL [UR5+0xf8], R42 ;  /* 0x0000f82aff007987 */ /* 0x000fe80008100805 */
[----:B------:R-:W-:Y:S04]  /*4550*/  STL [UR5+0x98], R36 ;  /* 0x00009824ff007987 */ /* 0x000fe80008100805 */
[----:B------:R-:W-:Y:S04]  /*4560*/  STL [UR5+0x94], R38 ;  /* 0x00009426ff007987 */ /* 0x000fe80008100805 */
[----:B------:R-:W-:Y:S04]  /*4570*/  STL [UR5+0x90], R41 ;  /* 0x00009029ff007987 */ /* 0x000fe80008100805 */
[----:B------:R-:W-:Y:S04]  /*4580*/  STL [UR5+0x1a0], R37 ;  /* 0x0001a025ff007987 */ /* 0x000fe80008100805 */
[----:B------:R-:W-:Y:S04]  /*4590*/  STL [UR5+0x19c], R39 ;  /* 0x00019c27ff007987 */ /* 0x000fe80008100805 */
[----:B------:R-:W-:Y:S04]  /*45a0*/  STL [UR5+0x198], R40 ;  /* 0x00019828ff007987 */ /* 0x000fe80008100805 */
[----:B--2---:R0:W-:Y:S04]  /*45b0*/  STL [UR5+0x190], R33 ;  /* 0x00019021ff007987 */ /* 0x0041e80008100805 */
[----:B------:R1:W-:Y:S04]  /*45c0*/  STL [UR5+0x194], R44 ;  /* 0x0001942cff007987 */ /* 0x0003e80008100805 */
[----:B0-----:R-:W2:Y:S04]  /*45d0*/  LDG.E R33, desc[UR10][R4.64+0x80] ;  /* 0x0000800a04217981 */ /* 0x001ea8000c1e1900 */
[----:B------:R-:W2:Y:S04]  /*45e0*/  LDG.E R42, desc[UR10][R4.64+0x7c] ;  /* 0x00007c0a042a7981 */ /* 0x000ea8000c1e1900 */
[----:B------:R-:W2:Y:S04]  /*45f0*/  LDG.E R36, desc[UR10][R4.64+0x78] ;  /* 0x0000780a04247981 */ /* 0x000ea8000c1e1900 */
[----:B------:R-:W2:Y:S04]  /*4600*/  LDG.E R38, desc[UR10][R4.64+0x6c] ;  /* 0x00006c0a04267981 */ /* 0x000ea8000c1e1900 */
[----:B------:R-:W2:Y:S04]  /*4610*/  LDG.E R41, desc[UR10][R4.64+0x68] ;  /* 0x0000680a04297981 */ /* 0x000ea8000c1e1900 */
[----:B------:R-:W2:Y:S04]  /*4620*/  LDG.E R37, desc[UR10][R4.64+0x60] ;  /* 0x0000600a04257981 */ /* 0x000ea8000c1e1900 */
[----:B------:R-:W2:Y:S04]  /*4630*/  LDG.E R40, desc[UR10][R4.64+0x5c] ;  /* 0x00005c0a04287981 */ /* 0x000ea8000c1e1900 */
[----:B------:R-:W2:Y:S04]  /*4640*/  LDG.E R39, desc[UR10][R4.64+0x58] ;  /* 0x0000580a04277981 */ /* 0x000ea8000c1e1900 */
[----:B-1----:R-:W2:Y:S04]  /*4650*/  LDG.E R44, desc[UR10][R4.64+0x54] ;  /* 0x0000540a042c7981 */ /* 0x002ea8000c1e1900 */
[----:B---3--:R0:W-:Y:S04]  /*4660*/  STL [UR5+0x184], R16 ;  /* 0x00018410ff007987 */ /* 0x0081e80008100805 */
[----:B------:R1:W-:Y:S04]  /*4670*/  STL [UR5+0x17c], R7 ;  /* 0x00017c07ff007987 */ /* 0x0003e80008100805 */
[----:B0-----:R-:W3:Y:S04]  /*4680*/  LDG.E R16, desc[UR10][R4.64+0x40] ;  /* 0x0000400a04107981 */ /* 0x001ee8000c1e1900 */
[----:B------:R0:W-:Y:S04]  /*4690*/  STL [UR5+0x174], R6 ;  /* 0x00017406ff007987 */ /* 0x0001e80008100805 */
[----:B------:R-:W-:Y:S04]  /*46a0*/  STL [UR5+0x168], R10 ;  /* 0x0001680aff007987 */ /* 0x000fe80008100805 */
[----:B------:R5:W-:Y:S04]  /*46b0*/  STL [UR5+0x154], R11 ;  /* 0x0001540bff007987 */ /* 0x000be80008100805 */
[----:B-1----:R-:W3:Y:S04]  /*46c0*/  LDG.E R7, desc[UR10][R4.64+0x48] ;  /* 0x0000480a04077981 */ /* 0x002ee8000c1e1900 */
[----:B0-----:R-:W3:Y:S01]  /*46d0*/  LDG.E R6, desc[UR10][R4.64+0x44] ;  /* 0x0000440a04067981 */ /* 0x001ee2000c1e1900 */
[----:B-----5:R-:W0:Y:S03]  /*46e0*/  LDC.64 R10, c[0x0][0x388] ;  /* 0x0000e200ff0a7b82 */ /* 0x020e260000000a00 */
[----:B------:R-:W5:Y:S04]  /*46f0*/  LDG.E R3, desc[UR10][R4.64+0x74] ;  /* 0x0000740a04037981 */ /* 0x000f68000c1e1900 */
[----:B------:R-:W5:Y:S04]  /*4700*/  LDG.E R2, desc[UR10][R4.64+0x64] ;  /* 0x0000640a04027981 */ /* 0x000f68000c1e1900 */
[----:B------:R1:W-:Y:S04]  /*4710*/  STL [UR5+0x148], R29 ;  /* 0x0001481dff007987 */ /* 0x0003e80008100805 */
[----:B----4-:R4:W-:Y:S01]  /*4720*/  STL [UR5+0x138], R25 ;  /* 0x00013819ff007987 */ /* 0x0109e20008100805 */
[----:B-1----:R-:W-:-:S03]  /*4730*/  IADD3 R29, PT, PT, R9, 0x4, RZ ;  /* 0x00000004091d7810 */ /* 0x002fc60007ffe0ff */
[----:B----4-:R-:W4:Y:S02]  /*4740*/  LDG.E R25, desc[UR10][R4.64+0x4] ;  /* 0x0000040a04197981 */ /* 0x010f24000c1e1900 */
[----:B0-----:R-:W-:Y:S02]  /*4750*/  IMAD.WIDE.U32 R10, R29, 0x8c, R10 ;  /* 0x0000008c1d0a7825 */ /* 0x001fe400078e000a */
[----:B------:R0:W-:Y:S04]  /*4760*/  STL [UR5+0x18c], R43 ;  /* 0x00018c2bff007987 */ /* 0x0001e80008100805 */
[----:B------:R1:W-:Y:S04]  /*4770*/  STL [UR5+0x188], R45 ;  /* 0x0001882dff007987 */ /* 0x0003e80008100805 */
[----:B0-----:R-:W4:Y:S04]  /*4780*/  LDG.E R43, desc[UR10][R4.64+0x50] ;  /* 0x0000500a042b7981 */ /* 0x001f28000c1e1900 */
[----:B-1----:R-:W4:Y:S04]  /*4790*/  LDG.E R45, desc[UR10][R4.64+0x4c] ;  /* 0x00004c0a042d7981 */ /* 0x002f28000c1e1900 */
[----:B------:R-:W4:Y:S04]  /*47a0*/  LDG.E R29, desc[UR10][R10.64+0x7c] ;  /* 0x00007c0a0a1d7981 */ /* 0x000f28000c1e1900 */
        /* <DEDUP_REMOVED lines=10> */
[----:B------:R-:W-:Y:S04]  /*4850*/  STL [UR5+0x140], R27 ;  /* 0x0001401bff007987 */ /* 0x000fe80008100805 */
[----:B------:R1:W-:Y:S04]  /*4860*/  STL [UR5+0x13c], R26 ;  /* 0x00013c1aff007987 */ /* 0x0003e80008100805 */
[----:B------:R1:W-:Y:S04]  /*4870*/  STL [UR5+0x134], R24 ;  /* 0x00013418ff007987 */ /* 0x0003e80008100805 */
        /* <DEDUP_REMOVED lines=23> */
[----:B------:R0:W-:Y:S04]  /*49f0*/  STL [UR5+0x214], R35 ;  /* 0x00021423ff007987 */ /* 0x0001e80008100805 */
[----:B------:R1:W-:Y:S04]  /*4a00*/  STL [UR5+0x118], R34 ;  /* 0x00011822ff007987 */ /* 0x0003e80008100805 */
[----:B0-----:R-:W4:Y:S04]  /*4a10*/  LDG.E R35, desc[UR10][R10.64+0x64] ;  /* 0x0000640a0a237981 */ /* 0x001f28000c1e1900 */
[----:B--2---:R0:W-:Y:S04]  /*4a20*/  STL [UR5+0x224], R33 ;  /* 0x00022421ff007987 */ /* 0x0041e80008100805 */
[----:B-1----:R-:W2:Y:S04]  /*4a30*/  LDG.E R34, desc[UR10][R10.64+0x58] ;  /* 0x0000580a0a227981 */ /* 0x002ea8000c1e1900 */
[----:B------:R1:W-:Y:S04]  /*4a40*/  STL [UR5+0x11c], R32 ;  /* 0x00011c20ff007987 */ /* 0x0003e80008100805 */
[----:B0-----:R-:W2:Y:S04]  /*4a50*/  LDG.E R33, desc[UR10][R10.64+0x84] ;  /* 0x0000840a0a217981 */ /* 0x001ea8000c1e1900 */
[----:B------:R0:W-:Y:S04]  /*4a60*/  STL [UR5+0x150], R31 ;  /* 0x0001501fff007987 */ /* 0x0001e80008100805 */
[----:B-1----:R-:W2:Y:S04]  /*4a70*/  LDG.E R32, desc[UR10][R10.64+0x74] ;  /* 0x0000740a0a207981 */ /* 0x002ea8000c1e1900 */
[----:B------:R1:W-:Y:S04]  /*4a80*/  STL [UR5+0x14c], R30 ;  /* 0x00014c1eff007987 */ /* 0x0003e80008100805 */
[----:B0-----:R-:W2:Y:S04]  /*4a90*/  LDG.E R31, desc[UR10][R10.64+0x78] ;  /* 0x0000780a0a1f7981 */ /* 0x001ea8000c1e1900 */
[----:B-1----:R-:W2:Y:S04]  /*4aa0*/  LDG.E R30, desc[UR10][R10.64+0x80] ;  /* 0x0000800a0a1e7981 */ /* 0x002ea8000c1e1900 */
[----:B------:R-:W-:Y:S04]  /*4ab0*/  STL [UR5+0x220], R42 ;  /* 0x0002202aff007987 */ /* 0x000fe80008100805 */
[----:B------:R-:W-:Y:S04]  /*4ac0*/  STL [UR5+0x21c], R36 ;  /* 0x00021c24ff007987 */ /* 0x000fe80008100805 */
[----:B------:R-:W-:Y:S04]  /*4ad0*/  STL [UR5+0x210], R38 ;  /* 0x00021026ff007987 */ /* 0x000fe80008100805 */
[----:B------:R-:W-:Y:S04]  /*4ae0*/  STL [UR5+0x20c], R41 ;  /* 0x00020c29ff007987 */ /* 0x000fe80008100805 */
[----:B------:R0:W-:Y:S04]  /*4af0*/  STL [UR5+0x204], R37 ;  /* 0x00020425ff007987 */ /* 0x0001e80008100805 */
[----:B------:R1:W-:Y:S04]  /*4b00*/  STL [UR5+0x200], R40 ;  /* 0x00020028ff007987 */ /* 0x0003e80008100805 */
[----:B------:R3:W-:Y:S04]  /*4b10*/  STL [UR5+0x1fc], R39 ;  /* 0x0001fc27ff007987 */ /* 0x0007e80008100805 */
[----:B------:R5:W-:Y:S04]  /*4b20*/  STL [UR5+0x1f8], R44 ;  /* 0x0001f82cff007987 */ /* 0x000be80008100805 */
[----:B0-----:R-:W2:Y:S04]  /*4b30*/  LDG.E R37, desc[UR10][R10.64+0x60] ;  /* 0x0000600a0a257981 */ /* 0x001ea8000c1e1900 */
[----:B------:R-:W2:Y:S04]  /*4b40*/  LDG.E R36, desc[UR10][R10.64+0x5c] ;  /* 0x00005c0a0a247981 */ /* 0x000ea8000c1e1900 */
[----:B------:R-:W2:Y:S04]  /*4b50*/  LDG.E R38, desc[UR10][R10.64+0x54] ;  /* 0x0000540a0a267981 */ /* 0x000ea8000c1e1900 */
[----:B------:R-:W2:Y:S04]  /*4b60*/  LDG.E R41, desc[UR10][R10.64+0x50] ;  /* 0x0000500a0a297981 */ /* 0x000ea8000c1e1900 */
[----:B-1----:R-:W2:Y:S04]  /*4b70*/  LDG.E R40, desc[UR10][R10.64+0x4c] ;  /* 0x00004c0a0a287981 */ /* 0x002ea8000c1e1900 */
[----:B---3--:R-:W3:Y:S04]  /*4b80*/  LDG.E R39, desc[UR10][R10.64+0x48] ;  /* 0x0000480a0a277981 */ /* 0x008ee8000c1e1900 */
[----:B------:R-:W3:Y:S04]  /*4b90*/  LDG.E R42, desc[UR10][R10.64+0x40] ;  /* 0x0000400a0a2a7981 */ /* 0x000ee8000c1e1900 */
[----:B-----5:R-:W5:Y:S04]  /*4ba0*/  LDG.E R44, desc[UR10][R10.64+0x44] ;  /* 0x0000440a0a2c7981 */ /* 0x020f68000c1e1900 */
[----:B------:R0:W-:Y:S04]  /*4bb0*/  STL [UR5+0x1e4], R16 ;  /* 0x0001e410ff007987 */ /* 0x0001e80008100805 */
[----:B0-----:R-:W5:Y:S04]  /*4bc0*/  LDG.E R16, desc[UR10][R10.64+0x38] ;  /* 0x0000380a0a107981 */ /* 0x001f68000c1e1900 */
[----:B------:R-:W-:Y:S04]  /*4bd0*/  STL [UR5+0x1ec], R7 ;  /* 0x0001ec07ff007987 */ /* 0x000fe80008100805 */
[----:B------:R0:W-:Y:S02]  /*4be0*/  STL [UR5+0x1e8], R6 ;  /* 0x0001e806ff007987 */ /* 0x0001e40008100805 */
[----:B0-----:R-:W0:Y:S02]  /*4bf0*/  LDC.64 R6, c[0x0][0x388] ;  /* 0x0000e200ff067b82 */ /* 0x001e240000000a00 */
[----:B------:R1:W-:Y:S04]  /*4c00*/  STL [UR5+0x218], R3 ;  /* 0x00021803ff007987 */ /* 0x0003e80008100805 */
[----:B------:R1:W-:Y:S04]  /*4c10*/  STL [UR5+0x208], R2 ;  /* 0x00020802ff007987 */ /* 0x0003e80008100805 */
[----:B-1----:R-:W5:Y:S04]  /*4c20*/  LDG.E R3, desc[UR10][R10.64+0x70] ;  /* 0x0000700a0a037981 */ /* 0x002f68000c1e1900 */
[----:B------:R-:W5:Y:S04]  /*4c30*/  LDG.E R2, desc[UR10][R10.64+0x68] ;  /* 0x0000680a0a027981 */ /* 0x000f68000c1e1900 */
[----:B----4-:R1:W-:Y:S02]  /*4c40*/  STL [UR5+0x1a8], R25 ;  /* 0x0001a819ff007987 */ /* 0x0103e40008100805 */
[----:B-1----:R-:W-:-:S02]  /*4c50*/  IADD3 R25, PT, PT, R9, 0x5, RZ ;  /* 0x0000000509197810 */ /* 0x002fc40007ffe0ff */
[----:B------:R1:W-:Y:S03]  /*4c60*/  STL [UR5+0x1f4], R43 ;  /* 0x0001f42bff007987 */ /* 0x0003e60008100805 */
[----:B0-----:R-:W-:Y:S01]  /*4c70*/  IMAD.WIDE.U32 R6, R25, 0x8c, R6 ;  /* 0x0000008c19067825 */ /* 0x001fe200078e0006 */
[----:B-1----:R-:W4:Y:S04]  /*4c80*/  LDG.E R43, desc[UR10][R10.64+0x3c] ;  /* 0x00003c0a0a2b7981 */ /* 0x002f28000c1e1900 */
[----:B------:R0:W-:Y:S04]  /*4c90*/  STL [UR5+0x2ac], R29 ;  /* 0x0002ac1dff007987 */ /* 0x0001e80008100805 */
[----:B------:R-:W4:Y:S04]  /*4ca0*/  LDG.E R25, desc[UR10][R6.64+0x4] ;  /* 0x0000040a06197981 */ /* 0x000f28000c1e1900 */
[----:B0-----:R-:W4:Y:S04]  /*4cb0*/  LDG.E R29, desc[UR10][R6.64+0x10] ;  /* 0x0000100a061d7981 */ /* 0x001f28000c1e1900 */
[----:B------:R0:W-:Y:S04]  /*4cc0*/  STL [UR5+0x1cc], R23 ;  /* 0x0001cc17ff007987 */ /* 0x0001e80008100805 */
[----:B0-----:R-:W4:Y:S04]  /*4cd0*/  LDG.E R23, desc[UR10][R10.64+0x34] ;  /* 0x0000340a0a177981 */ /* 0x001f28000c1e1900 */
[----:B------:R0:W-:Y:S04]  /*4ce0*/  STL [UR5+0x1dc], R8 ;  /* 0x0001dc08ff007987 */ /* 0x0001e80008100805 */
[----:B------:R1:W-:Y:S04]  /*4cf0*/  STL [UR5+0x1d4], R12 ;  /* 0x0001d40cff007987 */ /* 0x0003e80008100805 */
[----:B0-----:R-:W4:Y:S04]  /*4d00*/  LDG.E R8, desc[UR10][R10.64+0x1c] ;  /* 0x00001c0a0a087981 */ /* 0x001f28000c1e1900 */
[----:B-1----:R-:W4:Y:S04]  /*4d10*/  LDG.E R12, desc[UR10][R10.64+0x30] ;  /* 0x0000300a0a0c7981 */ /* 0x002f28000c1e1900 */
[----:B------:R0:W-:Y:S04]  /*4d20*/  STL [UR5+0x1c0], R0 ;  /* 0x0001c000ff007987 */ /* 0x0001e80008100805 */
[----:B------:R-:W-:Y:S04]  /*4d30*/  STL [UR5+0x1c4], R13 ;  /* 0x0001c40dff007987 */ /* 0x000fe80008100805 */
[----:B0-----:R-:W4:Y:S04]  /*4d40*/  LDG.E R0, desc[UR10][R10.64+0x4] ;  /* 0x0000040a0a007981 */ /* 0x001f28000c1e1900 */
[----:B------:R-:W-:Y:S04]  /*4d50*/  STL [UR5+0x1b4], R14 ;  /* 0x0001b40eff007987 */ /* 0x000fe80008100805 */
[----:B------:R0:W-:Y:S04]  /*4d60*/  STL [UR5+0x1b0], R15 ;  /* 0x0001b00fff007987 */ /* 0x0001e80008100805 */
[----:B------:R1:W-:Y:S04]  /*4d70*/  STL [UR5+0x1b8], R18 ;  /* 0x0001b812ff007987 */ /* 0x0003e80008100805 */
[----:B0-----:R-:W4:Y:S04]  /*4d80*/  LDG.E R15, desc[UR10][R10.64+0x10] ;  /* 0x0000100a0a0f7981 */ /* 0x001f28000c1e1900 */
[----:B------:R-:W4:Y:S04]  /*4d90*/  LDG.E R14, desc[UR10][R10.64+0x20] ;  /* 0x0000200a0a0e7981 */ /* 0x000f28000c1e1900 */
[----:B-1----:R-:W4:Y:S04]  /*4da0*/  LDG.E R18, desc[UR10][R10.64+0x14] ;  /* 0x0000140a0a127981 */ /* 0x002f28000c1e1900 */
[----:B------:R0:W-:Y:S04]  /*4db0*/  STL [UR5+0x1d0], R24 ;  /* 0x0001d018ff007987 */ /* 0x0001e80008100805 */
[----:B------:R-:W4:Y:S04]  /*4dc0*/  LDG.E R13, desc[UR10][R10.64+0x24] ;  /* 0x0000240a0a0d7981 */ /* 0x000f28000c1e1900 */
[----:B------:R1:W-:Y:S04]  /*4dd0*/  STL [UR5+0x29c], R5 ;  /* 0x00029c05ff007987 */ /* 0x0003e80008100805 */
[----:B0-----:R-:W4:Y:S04]  /*4de0*/  LDG.E R24, desc[UR10][R10.64+0x28] ;  /* 0x0000280a0a187981 */ /* 0x001f28000c1e1900 */
[----:B-1----:R-:W4:Y:S04]  /*4df0*/  LDG.E R5, desc[UR10][R6.64+0x8] ;  /* 0x0000080a06057981 */ /* 0x002f28000c1e1900 */
[----:B------:R0:W-:Y:S04]  /*4e00*/  STL [UR5+0x1bc], R19 ;  /* 0x0001bc13ff007987 */ /* 0x0001e80008100805 */
[----:B------:R1:W-:Y:S04]  /*4e10*/  STL [UR5+0x2b8], R4 ;  /* 0x0002b804ff007987 */ /* 0x0003e80008100805 */
[----:B0-----:R-:W4:Y:S04]  /*4e20*/  LDG.E R19, desc[UR10][R10.64+0x2c] ;  /* 0x00002c0a0a137981 */ /* 0x001f28000c1e1900 */
[----:B-1----:R-:W4:Y:S04]  /*4e30*/  LDG.E R4, desc[UR10][R6.64+0x20] ;  /* 0x0000200a06047981 */ /* 0x002f28000c1e1900 */
[----:B------:R-:W-:Y:S04]  /*4e40*/  STL [UR5+0x1c8], R17 ;  /* 0x0001c811ff007987 */ /* 0x000fe80008100805 */
[----:B------:R0:W-:Y:S04]  /*4e50*/  STL [UR5+0x1ac], R20 ;  /* 0x0001ac14ff007987 */ /* 0x0001e80008100805 */
[----:B------:R-:W-:Y:S04]  /*4e60*/  STL [UR5+0x22c], R22 ;  /* 0x00022c16ff007987 */ /* 0x000fe80008100805 */
[----:B------:R1:W-:Y:S04]  /*4e70*/  STL [UR5+0x228], R21 ;  /* 0x00022815ff007987 */ /* 0x0003e80008100805 */
[----:B------:R1:W-:Y:S04]  /*4e80*/  STL [UR5+0x294], R35 ;  /* 0x00029423ff007987 */ /* 0x0003e80008100805 */
[----:B0-----:R-:W4:Y:S04]  /*4e90*/  LDG.E R20, desc[UR10][R10.64+0x18] ;  /* 0x0000180a0a147981 */ /* 0x001f28000c1e1900 */
[----:B------:R-:W4:Y:S04]  /*4ea0*/  LDG.E R17, desc[UR10][R10.64+0xc] ;  /* 0x00000c0a0a117981 */ /* 0x000f28000c1e1900 */
[----:B-1----:R-:W4:Y:S04]  /*4eb0*/  LDG.E R21, desc[UR10][R10.64+0x8] ;  /* 0x0000080a0a157981 */ /* 0x002f28000c1e1900 */
[----:B------:R-:W4:Y:S04]  /*4ec0*/  LDG.E R22, desc[UR10][R10.64] ;  /* 0x0000000a0a167981 */ /* 0x000f28000c1e1900 */
[----:B------:R-:W4:Y:S04]  /*4ed0*/  LDG.E R35, desc[UR10][R6.64+0x38] ;  /* 0x0000380a06237981 */ /* 0x000f28000c1e1900 */
[----:B--2---:R0:W-:Y:S04]  /*4ee0*/  STL [UR5+0x288], R34 ;  /* 0x00028822ff007987 */ /* 0x0041e80008100805 */
[----:B------:R-:W2:Y:S04]  /*4ef0*/  LDG.E R10, desc[UR10][R6.64+0x1c] ;  /* 0x00001c0a060a7981 */ /* 0x000ea8000c1e1900 */
[----:B------:R1:W-:Y:S04]  /*4f00*/  STL [UR5+0x2b4], R33 ;  /* 0x0002b421ff007987 */ /* 0x0003e80008100805 */
[----:B0-----:R-:W2:Y:S04]  /*4f10*/  LDG.E R34, desc[UR10][R6.64+0x28] ;  /* 0x0000280a06227981 */ /* 0x001ea8000c1e1900 */
[----:B------:R0:W-:Y:S04]  /*4f20*/  STL [UR5+0x2a4], R32 ;  /* 0x0002a420ff007987 */ /* 0x0001e80008100805 */
[----:B-1----:R-:W2:Y:S04]  /*4f30*/  LDG.E R33, desc[UR10][R6.64+0x2c] ;  /* 0x00002c0a06217981 */ /* 0x002ea8000c1e1900 */
[----:B------:R1:W-:Y:S04]  /*4f40*/  STL [UR5+0x2a8], R31 ;  /* 0x0002a81fff007987 */ /* 0x0003e80008100805 */
[----:B0-----:R-:W2:Y:S04]  /*4f50*/  LDG.E R32, desc[UR10][R6.64+0x30] ;  /* 0x0000300a06207981 */ /* 0x001ea8000c1e1900 */
[----:B------:R0:W-:Y:S04]  /*4f60*/  STL [UR5+0x2b0], R30 ;  /* 0x0002b01eff007987 */ /* 0x0001e80008100805 */
[----:B-1----:R-:W2:Y:S04]  /*4f70*/  LDG.E R31, desc[UR10][R6.64+0x34] ;  /* 0x0000340a061f7981 */ /* 0x002ea8000c1e1900 */
[----:B0-----:R-:W2:Y:S04]  /*4f80*/  LDG.E R30, desc[UR10][R6.64+0x24] ;  /* 0x0000240a061e7981 */ /* 0x001ea8000c1e1900 */
[----:B------:R0:W-:Y:S04]  /*4f90*/  STL [UR5+0x1e0], R28 ;  /* 0x0001e01cff007987 */ /* 0x0001e80008100805 */
[----:B------:R1:W-:Y:S04]  /*4fa0*/  STL [UR5+0x1a4], R27 ;  /* 0x0001a41bff007987 */ /* 0x0003e80008100805 */
[----:B0-----:R-:W2:Y:S04]  /*4fb0*/  LDG.E R28, desc[UR10][R6.64+0xc] ;  /* 0x00000c0a061c7981 */ /* 0x001ea8000c1e1900 */
[----:B------:R0:W-:Y:S04]  /*4fc0*/  STL [UR5+0x1d8], R26 ;  /* 0x0001d81aff007987 */ /* 0x0001e80008100805 */
[----:B-1----:R-:W2:Y:S04]  /*4fd0*/  LDG.E R27, desc[UR10][R6.64+0x18] ;  /* 0x0000180a061b7981 */ /* 0x002ea8000c1e1900 */
[----:B0-----:R-:W2:Y:S04]  /*4fe0*/  LDG.E R26, desc[UR10][R6.64+0x14] ;  /* 0x0000140a061a7981 */ /* 0x001ea8000c1e1900 */
[----:B------:R-:W-:Y:S04]  /*4ff0*/  STL [UR5+0x1f0], R45 ;  /* 0x0001f02dff007987 */ /* 0x000fe80008100805 */
[----:B------:R-:W-:Y:S04]  /*5000*/  STL [UR5+0x290], R37 ;  /* 0x00029025ff007987 */ /* 0x000fe80008100805 */
[----:B------:R-:W-:Y:S04]  /*5010*/  STL [UR5+0x28c], R36 ;  /* 0x00028c24ff007987 */ /* 0x000fe80008100805 */
[----:B------:R0:W-:Y:S04]  /*5020*/  STL [UR5+0x284], R38 ;  /* 0x00028426ff007987 */ /* 0x0001e80008100805 */
[----:B------:R-:W-:Y:S04]  /*5030*/  STL [UR5+0x280], R41 ;  /* 0x00028029ff007987 */ /* 0x000fe80008100805 */
[----:B------:R1:W-:Y:S04]  /*5040*/  STL [UR5+0x27c], R40 ;  /* 0x00027c28ff007987 */ /* 0x0003e80008100805 */
[----:B---3--:R-:W-:Y:S04]  /*5050*/  STL [UR5+0x278], R39 ;  /* 0x00027827ff007987 */ /* 0x008fe80008100805 */
[----:B------:R-:W3:Y:S04]  /*5060*/  LDG.E R11, desc[UR10][R6.64] ;  /* 0x0000000a060b7981 */ /* 0x000ee8000c1e1900 */
[----:B------:R1:W-:Y:S04]  /*5070*/  STL [UR5+0x270], R42 ;  /* 0x0002702aff007987 */ /* 0x0003e80008100805 */
[----:B-----5:R5:W-:Y:S04]  /*5080*/  STL [UR5+0x274], R44 ;  /* 0x0002742cff007987 */ /* 0x020be80008100805 */
[----:B0-----:R-:W3:Y:S04]  /*5090*/  LDG.E R38, desc[UR10][R6.64+0x3c] ;  /* 0x00003c0a06267981 */ /* 0x001ee8000c1e1900 */
[----:B------:R-:W3:Y:S04]  /*50a0*/  LDG.E R37, desc[UR10][R6.64+0x40] ;  /* 0x0000400a06257981 */ /* 0x000ee8000c1e1900 */
[----:B------:R-:W3:Y:S04]  /*50b0*/  LDG.E R36, desc[UR10][R6.64+0x44] ;  /* 0x0000440a06247981 */ /* 0x000ee8000c1e1900 */
[----:B-1----:R-:W3:Y:S04]  /*50c0*/  LDG.E R40, desc[UR10][R6.64+0x48] ;  /* 0x0000480a06287981 */ /* 0x002ee8000c1e1900 */
[----:B------:R-:W3:Y:S04]  /*50d0*/  LDG.E R42, desc[UR10][R6.64+0x4c] ;  /* 0x00004c0a062a7981 */ /* 0x000ee8000c1e1900 */
[----:B------:R-:W3:Y:S04]  /*50e0*/  LDG.E R45, desc[UR10][R6.64+0x50] ;  /* 0x0000500a062d7981 */ /* 0x000ee8000c1e1900 */
[----:B------:R-:W3:Y:S04]  /*50f0*/  LDG.E R41, desc[UR10][R6.64+0x54] ;  /* 0x0000540a06297981 */ /* 0x000ee8000c1e1900 */
[----:B------:R-:W3:Y:S04]  /*5100*/  LDG.E R39, desc[UR10][R6.64+0x58] ;  /* 0x0000580a06277981 */ /* 0x000ee8000c1e1900 */
[----:B-----5:R-:W5:Y:S04]  /*5110*/  LDG.E R44, desc[UR10][R6.64+0x5c] ;  /* 0x00005c0a062c7981 */ /* 0x020f68000c1e1900 */
[----:B------:R0:W-:Y:S04]  /*5120*/  STL [UR5+0x268], R16 ;  /* 0x00026810ff007987 */ /* 0x0001e80008100805 */
[----:B0-----:R-:W5:Y:S04]  /*5130*/  LDG.E R16, desc[UR10][R6.64+0x60] ;  /* 0x0000600a06107981 */ /* 0x001f68000c1e1900 */
[----:B------:R-:W-:Y:S04]  /*5140*/  STL [UR5+0x2a0], R3 ;  /* 0x0002a003ff007987 */ /* 0x000fe80008100805 */
[----:B------:R0:W-:Y:S02]  /*5150*/  STL [UR5+0x298], R2 ;  /* 0x00029802ff007987 */ /* 0x0001e40008100805 */
[----:B0-----:R-:W0:Y:S02]  /*5160*/  LDC.64 R2, c[0x0][0x388] ;  /* 0x0000e200ff027b82 */ /* 0x001e240000000a00 */
[----:B----4-:R-:W-:Y:S04]  /*5170*/  STL [UR5+0x26c], R43 ;  /* 0x00026c2bff007987 */ /* 0x010fe80008100805 */
[----:B------:R-:W-:Y:S04]  /*5180*/  STL [UR5+0x264], R23 ;  /* 0x00026417ff007987 */ /* 0x000fe80008100805 */
[----:B------:R1:W-:Y:S04]  /*5190*/  STL [UR5+0x24c], R8 ;  /* 0x00024c08ff007987 */ /* 0x0003e80008100805 */
[----:B------:R4:W-:Y:S04]  /*51a0*/  STL [UR5+0x260], R12 ;  /* 0x0002600cff007987 */ /* 0x0009e80008100805 */
[----:B-1----:R-:W5:Y:S04]  /*51b0*/  LDG.E R8, desc[UR10][R6.64+0x70] ;  /* 0x0000700a06087981 */ /* 0x002f68000c1e1900 */
[----:B----4-:R-:W4:Y:S04]  /*51c0*/  LDG.E R12, desc[UR10][R6.64+0x6c] ;  /* 0x00006c0a060c7981 */ /* 0x010f28000c1e1900 */
[----:B------:R-:W4:Y:S04]  /*51d0*/  LDG.E R23, desc[UR10][R6.64+0x84] ;  /* 0x0000840a06177981 */ /* 0x000f28000c1e1900 */
[----:B------:R1:W-:Y:S04]  /*51e0*/  STL [UR5+0x234], R0 ;  /* 0x00023400ff007987 */ /* 0x0003e80008100805 */
[----:B-1----:R-:W4:Y:S04]  /*51f0*/  LDG.E R0, desc[UR10][R6.64+0x68] ;  /* 0x0000680a06007981 */ /* 0x002f28000c1e1900 */
[----:B------:R1:W-:Y:S04]  /*5200*/  STL [UR5+0x240], R15 ;  /* 0x0002400fff007987 */ /* 0x0003e80008100805 */
[----:B------:R0:W-:Y:S04]  /*5210*/  STL [UR5+0x250], R14 ;  /* 0x0002500eff007987 */ /* 0x0001e80008100805 */
[----:B-1----:R-:W4:Y:S04]  /*5220*/  LDG.E R15, desc[UR10][R6.64+0x64] ;  /* 0x0000640a060f7981 */ /* 0x002f28000c1e1900 */
[----:B------:R1:W-:Y:S04]  /*5230*/  STL [UR5+0x244], R18 ;  /* 0x00024412ff007987 */ /* 0x0003e80008100805 */
[----:B0-----:R-:W4:Y:S04]  /*5240*/  LDG.E R14, desc[UR10][R6.64+0x74] ;  /* 0x0000740a060e7981 */ /* 0x001f28000c1e1900 */
[----:B------:R-:W-:Y:S04]  /*5250*/  STL [UR5+0x254], R13 ;  /* 0x0002540dff007987 */ /* 0x000fe80008100805 */
[----:B-1----:R-:W4:Y:S04]  /*5260*/  LDG.E R18, desc[UR10][R6.64+0x78] ;  /* 0x0000780a06127981 */ /* 0x002f28000c1e1900 */
[----:B------:R0:W-:Y:S04]  /*5270*/  STL [UR5+0x2c4], R5 ;  /* 0x0002c405ff007987 */ /* 0x0001e80008100805 */
[----:B------:R1:W-:Y:S01]  /*5280*/  STL [UR5+0x258], R24 ;  /* 0x00025818ff007987 */ /* 0x0003e20008100805 */
[----:B0-----:R-:W-:-:S03]  /*5290*/  IADD3 R5, PT, PT, R9, 0x6, RZ ;  /* 0x0000000609057810 */ /* 0x001fc60007ffe0ff */
[----:B------:R-:W4:Y:S02]  /*52a0*/  LDG.E R13, desc[UR10][R6.64+0x7c] ;  /* 0x00007c0a060d7981 */ /* 0x000f24000c1e1900 */
[----:B------:R-:W-:Y:S02]  /*52b0*/  IMAD.WIDE.U32 R2, R5, 0x8c, R2 ;  /* 0x0000008c05027825 */ /* 0x000fe400078e0002 */
[----:B-1----:R-:W4:Y:S04]  /*52c0*/  LDG.E R24, desc[UR10][R6.64+0x80] ;  /* 0x0000800a06187981 */ /* 0x002f28000c1e1900 */
[----:B------:R0:W-:Y:S04]  /*52d0*/  STL [UR5+0x25c], R19 ;  /* 0x00025c13ff007987 */ /* 0x0001e80008100805 */
[----:B------:R1:W-:Y:S04]  /*52e0*/  STL [UR5+0x2dc], R4 ;  /* 0x0002dc04ff007987 */ /* 0x0003e80008100805 */
[----:B0-----:R-:W4:Y:S04]  /*52f0*/  LDG.E R19, desc[UR10][R6.64+0x88] ;  /* 0x0000880a06137981 */ /* 0x001f28000c1e1900 */
[----:B-1----:R-:W4:Y:S04]  /*5300*/  LDG.E R4, desc[UR10][R2.64+0x88] ;  /* 0x0000880a02047981 */ /* 0x002f28000c1e1900 */
        /* <DEDUP_REMOVED lines=8> */
[----:B0-----:R-:W2:Y:S04]  /*5390*/  LDG.E R10, desc[UR10][R2.64+0x7c] ;  /* 0x00007c0a020a7981 */ /* 0x001ea8000c1e1900 */
[----:B------:R0:W-:Y:S04]  /*53a0*/  STL [UR5+0x2e4], R34 ;  /* 0x0002e422ff007987 */ /* 0x0001e80008100805 */
        /* <DEDUP_REMOVED lines=23> */
[----:B---3--:R3:W-:Y:S04]  /*5520*/  STL [UR5+0x2bc], R11 ;  /* 0x0002bc0bff007987 */ /* 0x0087e80008100805 */
[----:B0-----:R-:W2:Y:S04]  /*5530*/  LDG.E R20, desc[UR10][R2.64+0x40] ;  /* 0x0000400a02147981 */ /* 0x001ea8000c1e1900 */
[----:B------:R-:W-:Y:S04]  /*5540*/  STL [UR5+0x2f8], R38 ;  /* 0x0002f826ff007987 */ /* 0x000fe80008100805 */
[----:B------:R-:W-:Y:S04]  /*5550*/  STL [UR5+0x2fc], R37 ;  /* 0x0002fc25ff007987 */ /* 0x000fe80008100805 */
[----:B------:R0:W-:Y:S04]  /*5560*/  STL [UR5+0x300], R36 ;  /* 0x00030024ff007987 */ /* 0x0001e80008100805 */
[----:B------:R-:W-:Y:S04]  /*5570*/  STL [UR5+0x304], R40 ;  /* 0x00030428ff007987 */ /* 0x000fe80008100805 */
[----:B------:R-:W-:Y:S04]  /*5580*/  STL [UR5+0x308], R42 ;  /* 0x0003082aff007987 */ /* 0x000fe80008100805 */
[----:B------:R-:W-:Y:S04]  /*5590*/  STL [UR5+0x30c], R45 ;  /* 0x00030c2dff007987 */ /* 0x000fe80008100805 */
[----:B------:R-:W-:Y:S04]  /*55a0*/  STL [UR5+0x310], R41 ;  /* 0x00031029ff007987 */ /* 0x000fe80008100805 */
[----:B------:R0:W-:Y:S04]  /*55b0*/  STL [UR5+0x314], R39 ;  /* 0x00031427ff007987 */ /* 0x0001e80008100805 */
[----:B-1----:R-:W2:Y:S04]  /*55c0*/  LDG.E R17, desc[UR10][R2.64+0x3c] ;  /* 0x00003c0a02117981 */ /* 0x002ea8000c1e1900 */
[----:B---3--:R-:W3:Y:S04]  /*55d0*/  LDG.E R11, desc[UR10][R2.64+0x38] ;  /* 0x0000380a020b7981 */ /* 0x008ee8000c1e1900 */
[----:B-----5:R-:W-:Y:S04]  /*55e0*/  STL [UR5+0x318], R44 ;  /* 0x0003182cff007987 */ /* 0x020fe80008100805 */
[----:B0-----:R-:W5:Y:S04]  /*55f0*/  LDG.E R36, desc[UR10][R2.64+0x34] ;  /* 0x0000340a02247981 */ /* 0x001f68000c1e1900 */
[----:B------:R-:W5:Y:S04]  /*5600*/  LDG.E R39, desc[UR10][R2.64+0x30] ;  /* 0x0000300a02277981 */ /* 0x000f68000c1e1900 */
[----:B------:R-:W5:Y:S04]  /*5610*/  LDG.E R38, desc[UR10][R2.64+0x2c] ;  /* 0x00002c0a02267981 */ /* 0x000f68000c1e1900 */
[----:B------:R-:W5:Y:S04]  /*5620*/  LDG.E R37, desc[UR10][R2.64+0x28] ;  /* 0x0000280a02257981 */ /* 0x000f68000c1e1900 */
[----:B------:R0:W-:Y:S04]  /*5630*/  STL [UR5+0x31c], R16 ;  /* 0x00031c10ff007987 */ /* 0x0001e80008100805 */
[----:B------:R-:W5:Y:S04]  /*5640*/  LDG.E R40, desc[UR10][R2.64+0x24] ;  /* 0x0000240a02287981 */ /* 0x000f68000c1e1900 */
[----:B------:R-:W5:Y:S04]  /*5650*/  LDG.E R45, desc[UR10][R2.64+0x20] ;  /* 0x0000200a022d7981 */ /* 0x000f68000c1e1900 */
[----:B------:R-:W5:Y:S04]  /*5660*/  LDG.E R42, desc[UR10][R2.64+0x1c] ;  /* 0x00001c0a022a7981 */ /* 0x000f68000c1e1900 */
[----:B------:R-:W5:Y:S04]  /*5670*/  LDG.E R41, desc[UR10][R2.64+0x18] ;  /* 0x0000180a02297981 */ /* 0x000f68000c1e1900 */
[----:B----4-:R1:W-:Y:S04]  /*5680*/  STL [UR5+0x320], R15 ;  /* 0x0003200fff007987 */ /* 0x0103e80008100805 */
[----:B------:R4:W-:Y:S04]  /*5690*/  STL [UR5+0x324], R0 ;  /* 0x00032400ff007987 */ /* 0x0009e80008100805 */
[----:B------:R4:W-:Y:S04]  /*56a0*/  STL [UR5+0x328], R12 ;  /* 0x0003280cff007987 */ /* 0x0009e80008100805 */
[----:B------:R4:W-:Y:S04]  /*56b0*/  STL [UR5+0x32c], R8 ;  /* 0x00032c08ff007987 */ /* 0x0009e80008100805 */
[----:B------:R4:W-:Y:S04]  /*56c0*/  STL [UR5+0x330], R14 ;  /* 0x0003300eff007987 */ /* 0x0009e80008100805 */
[----:B------:R-:W-:Y:S04]  /*56d0*/  STL [UR5+0x334], R18 ;  /* 0x00033412ff007987 */ /* 0x000fe80008100805 */
[----:B------:R-:W-:Y:S04]  /*56e0*/  STL [UR5+0x338], R13 ;  /* 0x0003380dff007987 */ /* 0x000fe80008100805 */
[----:B------:R-:W-:Y:S04]  /*56f0*/  STL [UR5+0x33c], R24 ;  /* 0x00033c18ff007987 */ /* 0x000fe80008100805 */
[----:B------:R-:W-:Y:S04]  /*5700*/  STL [UR5+0x340], R23 ;  /* 0x00034017ff007987 */ /* 0x000fe80008100805 */
[----:B------:R-:W-:Y:S04]  /*5710*/  STL [UR5+0x344], R19 ;  /* 0x00034413ff007987 */ /* 0x000fe80008100805 */
[----:B0-----:R-:W5:Y:S04]  /*5720*/  LDG.E R16, desc[UR10][R2.64+0x14] ;  /* 0x0000140a02107981 */ /* 0x001f68000c1e1900 */
[----:B-1----:R-:W5:Y:S04]  /*5730*/  LDG.E R15, desc[UR10][R2.64+0x10] ;  /* 0x0000100a020f7981 */ /* 0x002f68000c1e1900 */
[----:B----4-:R-:W4:Y:S04]  /*5740*/  LDG.E R0, desc[UR10][R2.64+0xc] ;  /* 0x00000c0a02007981 */ /* 0x010f28000c1e1900 */
[----:B------:R-:W4:Y:S04]  /*5750*/  LDG.E R12, desc[UR10][R2.64+0x8] ;  /* 0x0000080a020c7981 */ /* 0x000f28000c1e1900 */
[----:B------:R-:W4:Y:S04]  /*5760*/  LDG.E R8, desc[UR10][R2.64+0x4] ;  /* 0x0000040a02087981 */ /* 0x000f28000c1e1900 */
[----:B------:R-:W4:Y:S04]  /*5770*/  LDG.E R14, desc[UR10][R2.64] ;  /* 0x0000000a020e7981 */ /* 0x000f28000c1e1900 */
[----:B------:R0:W-:Y:S04]  /*5780*/  STL [UR5+0x3d0], R4 ;  /* 0x0003d004ff007987 */ /* 0x0001e80008100805 */
[----:B------:R-:W-:Y:S01]  /*5790*/  STL [UR5+0x3cc], R43 ;  /* 0x0003cc2bff007987 */ /* 0x000fe20008100805 */
[----:B0-----:R-:W0:Y:S03]  /*57a0*/  LDC.64 R4, c[0x0][0x388] ;  /* 0x0000e200ff047b82 */ /* 0x001e260000000a00 */
[----:B--2---:R-:W-:Y:S04]  /*57b0*/  STL [UR5+0x3c8], R35 ;  /* 0x0003c823ff007987 */ /* 0x004fe80008100805 */
[----:B------:R-:W-:Y:S04]  /*57c0*/  STL [UR5+0x3c4], R10 ;  /* 0x0003c40aff007987 */ /* 0x000fe80008100805 */
[----:B------:R-:W-:Y:S04]  /*57d0*/  STL [UR5+0x3c0], R7 ;  /* 0x0003c007ff007987 */ /* 0x000fe80008100805 */
[----:B------:R1:W-:Y:S04]  /*57e0*/  STL [UR5+0x3bc], R6 ;  /* 0x0003bc06ff007987 */ /* 0x0003e80008100805 */
[----:B------:R-:W-:Y:S04]  /*57f0*/  STL [UR5+0x3b8], R34 ;  /* 0x0003b822ff007987 */ /* 0x000fe80008100805 */
[----:B------:R-:W-:Y:S04]  /*5800*/  STL [UR5+0x3b4], R33 ;  /* 0x0003b421ff007987 */ /* 0x000fe80008100805 */
[----:B------:R-:W-:Y:S04]  /*5810*/  STL [UR5+0x3b0], R32 ;  /* 0x0003b020ff007987 */ /* 0x000fe80008100805 */
[----:B------:R-:W-:Y:S04]  /*5820*/  STL [UR5+0x3ac], R31 ;  /* 0x0003ac1fff007987 */ /* 0x000fe80008100805 */
[----:B------:R-:W-:Y:S04]  /*5830*/  STL [UR5+0x3a8], R30 ;  /* 0x0003a81eff007987 */ /* 0x000fe80008100805 */
[----:B------:R-:W-:Y:S01]  /*5840*/  STL [UR5+0x3a4], R29 ;  /* 0x0003a41dff007987 */ /* 0x000fe20008100805 */
[----:B------:R-:W-:-:S03]  /*5850*/  IADD3 R9, PT, PT, R9, 0x7, RZ ;  /* 0x0000000709097810 */ /* 0x000fc60007ffe0ff */
[----:B------:R-:W-:Y:S04]  /*5860*/  STL [UR5+0x3a0], R28 ;  /* 0x0003a01cff007987 */ /* 0x000fe80008100805 */
[----:B------:R-:W-:Y:S04]  /*5870*/  STL [UR5+0x39c], R27 ;  /* 0x00039c1bff007987 */ /* 0x000fe80008100805 */
[----:B------:R-:W-:Y:S04]  /*5880*/  STL [UR5+0x398], R26 ;  /* 0x0003981aff007987 */ /* 0x000fe80008100805 */
[----:B------:R-:W-:Y:S04]  /*5890*/  STL [UR5+0x394], R25 ;  /* 0x00039419ff007987 */ /* 0x000fe80008100805 */
[----:B------:R-:W-:Y:S01]  /*58a0*/  STL [UR5+0x390], R22 ;  /* 0x00039016ff007987 */ /* 0x000fe20008100805 */
[----:B0-----:R-:W-:-:S03]  /*58b0*/  IMAD.WIDE.U32 R4, R9, 0x8c, R4 ;  /* 0x0000008c09047825 */ /* 0x001fc600078e0004 */
[----:B------:R-:W-:Y:S04]  /*58c0*/  STL [UR5+0x38c], R21 ;  /* 0x00038c15ff007987 */ /* 0x000fe80008100805 */
[----:B------:R-:W-:Y:S04]  /*58d0*/  STL [UR5+0x388], R20 ;  /* 0x00038814ff007987 */ /* 0x000fe80008100805 */
[----:B------:R-:W-:Y:S04]  /*58e0*/  STL [UR5+0x384], R17 ;  /* 0x00038411ff007987 */ /* 0x000fe80008100805 */
[----:B---3--:R0:W-:Y:S04]  /*58f0*/  STL [UR5+0x380], R11 ;  /* 0x0003800bff007987 */ /* 0x0081e80008100805 */
[----:B-----5:R2:W-:Y:S04]  /*5900*/  STL [UR5+0x37c], R36 ;  /* 0x00037c24ff007987 */ /* 0x0205e80008100805 */
[----:B------:R-:W-:Y:S04]  /*5910*/  STL [UR5+0x378], R39 ;  /* 0x00037827ff007987 */ /* 0x000fe80008100805 */
[----:B------:R-:W-:Y:S04]  /*5920*/  STL [UR5+0x374], R38 ;  /* 0x00037426ff007987 */ /* 0x000fe80008100805 */
[----:B------:R3:W-:Y:S04]  /*5930*/  STL [UR5+0x370], R37 ;  /* 0x00037025ff007987 */ /* 0x0007e80008100805 */
[----:B------:R5:W-:Y:S04]  /*5940*/  STL [UR5+0x36c], R40 ;  /* 0x00036c28ff007987 */ /* 0x000be80008100805 */
[----:B------:R-:W-:Y:S04]  /*5950*/  STL [UR5+0x368], R45 ;  /* 0x0003682dff007987 */ /* 0x000fe80008100805 */
[----:B------:R-:W-:Y:S04]  /*5960*/  STL [UR5+0x364], R42 ;  /* 0x0003642aff007987 */ /* 0x000fe80008100805 */
[----:B------:R5:W-:Y:S04]  /*5970*/  STL [UR5+0x360], R41 ;  /* 0x00036029ff007987 */ /* 0x000be80008100805 */
[----:B------:R-:W4:Y:S04]  /*5980*/  LDG.E R2, desc[UR10][R4.64+0x88] ;  /* 0x0000880a04027981 */ /* 0x000f28000c1e1900 */
[----:B------:R-:W4:Y:S04]  /*5990*/  LDG.E R3, desc[UR10][R4.64+0x84] ;  /* 0x0000840a04037981 */ /* 0x000f28000c1e1900 */
[----:B-1----:R-:W4:Y:S04]  /*59a0*/  LDG.E R6, desc[UR10][R4.64+0x80] ;  /* 0x0000800a04067981 */ /* 0x002f28000c1e1900 */
[----:B------:R-:W4:Y:S04]  /*59b0*/  LDG.E R7, desc[UR10][R4.64+0x7c] ;  /* 0x00007c0a04077981 */ /* 0x000f28000c1e1900 */
[----:B------:R-:W4:Y:S04]  /*59c0*/  LDG.E R9, desc[UR10][R4.64+0x78] ;  /* 0x0000780a04097981 */ /* 0x000f28000c1e1900 */
[----:B------:R-:W4:Y:S04]  /*59d0*/  LDG.E R10, desc[UR10][R4.64+0x74] ;  /* 0x0000740a040a7981 */ /* 0x000f28000c1e1900 */
[----:B0-----:R-:W4:Y:S04]  /*59e0*/  LDG.E R11, desc[UR10][R4.64+0x70] ;  /* 0x0000700a040b7981 */ /* 0x001f28000c1e1900 */
        /* <DEDUP_REMOVED lines=20> */
[----:B--2---:R-:W2:Y:S04]  /*5b30*/  LDG.E R36, desc[UR10][R4.64+0x1c] ;  /* 0x00001c0a04247981 */ /* 0x004ea8000c1e1900 */
[----:B---3--:R-:W3:Y:S04]  /*5b40*/  LDG.E R37, desc[UR10][R4.64+0x18] ;  /* 0x0000180a04257981 */ /* 0x008ee8000c1e1900 */
[----:B------:R-:W3:Y:S04]  /*5b50*/  LDG.E R38, desc[UR10][R4.64+0x14] ;  /* 0x0000140a04267981 */ /* 0x000ee8000c1e1900 */
[----:B------:R-:W3:Y:S04]  /*5b60*/  LDG.E R39, desc[UR10][R4.64+0x10] ;  /* 0x0000100a04277981 */ /* 0x000ee8000c1e1900 */
[----:B-----5:R-:W5:Y:S04]  /*5b70*/  LDG.E R40, desc[UR10][R4.64+0xc] ;  /* 0x00000c0a04287981 */ /* 0x020f68000c1e1900 */
[----:B------:R-:W5:Y:S04]  /*5b80*/  LDG.E R41, desc[UR10][R4.64+0x8] ;  /* 0x0000080a04297981 */ /* 0x000f68000c1e1900 */
[----:B------:R-:W5:Y:S04]  /*5b90*/  LDG.E R42, desc[UR10][R4.64+0x4] ;  /* 0x0000040a042a7981 */ /* 0x000f68000c1e1900 */
[----:B------:R-:W5:Y:S04]  /*5ba0*/  LDG.E R43, desc[UR10][R4.64] ;  /* 0x0000000a042b7981 */ /* 0x000f68000c1e1900 */
[----:B------:R0:W-:Y:S04]  /*5bb0*/  STL [UR5+0x35c], R16 ;  /* 0x00035c10ff007987 */ /* 0x0001e80008100805 */
[----:B------:R0:W-:Y:S04]  /*5bc0*/  STL [UR5+0x358], R15 ;  /* 0x0003580fff007987 */ /* 0x0001e80008100805 */
[----:B----4-:R0:W-:Y:S04]  /*5bd0*/  STL [UR5+0x354], R0 ;  /* 0x00035400ff007987 */ /* 0x0101e80008100805 */
[----:B------:R0:W-:Y:S04]  /*5be0*/  STL [UR5+0x350], R12 ;  /* 0x0003500cff007987 */ /* 0x0001e80008100805 */
[----:B------:R0:W-:Y:S04]  /*5bf0*/  STL [UR5+0x34c], R8 ;  /* 0x00034c08ff007987 */ /* 0x0001e80008100805 */
[----:B------:R0:W-:Y:S01]  /*5c00*/  STL [UR5+0x348], R14 ;  /* 0x0003480eff007987 */ /* 0x0001e20008100805 */
[----:B------:R-:W-:-:S03]  /*5c10*/  UIADD3 UR4, UPT, UPT, UR4, 0x8, URZ ;  /* 0x0000000804047890 */ /* 0x000fc6000fffe0ff */
        /* <DEDUP_REMOVED lines=27> */
[----:B--2---:R0:W-:Y:S04]  /*5dd0*/  STL [UR5+0x3f0], R36 ;  /* 0x0003f024ff007987 */ /* 0x0041e80008100805 */
[----:B---3--:R0:W-:Y:S04]  /*5de0*/  STL [UR5+0x3ec], R37 ;  /* 0x0003ec25ff007987 */ /* 0x0081e80008100805 */
[----:B------:R0:W-:Y:S04]  /*5df0*/  STL [UR5+0x3e8], R38 ;  /* 0x0003e826ff007987 */ /* 0x0001e80008100805 */
[----:B------:R0:W-:Y:S04]  /*5e00*/  STL [UR5+0x3e4], R39 ;  /* 0x0003e427ff007987 */ /* 0x0001e80008100805 */
[----:B-----5:R0:W-:Y:S04]  /*5e10*/  STL [UR5+0x3e0], R40 ;  /* 0x0003e028ff007987 */ /* 0x0201e80008100805 */
[----:B------:R0:W-:Y:S04]  /*5e20*/  STL [UR5+0x3dc], R41 ;  /* 0x0003dc29ff007987 */ /* 0x0001e80008100805 */
[----:B------:R0:W-:Y:S04]  /*5e30*/  STL [UR5+0x3d8], R42 ;  /* 0x0003d82aff007987 */ /* 0x0001e80008100805 */
[----:B------:R0:W-:Y:S02]  /*5e40*/  STL [UR5+0x3d4], R43 ;  /* 0x0003d42bff007987 */ /* 0x0001e40008100805 */
.L_x_3:
[----:B------:R-:W-:Y:S05]  /*5e50*/  BRA.U !UP1, `(.L_x_0) ;  /* 0x0000001509f87547 */ /* 0x000fea000b800000 */
[----:B------:R-:W-:Y:S02]  /*5e60*/  UISETP.GE.U32.AND UP0, UPT, UR7, 0x4, UPT ;  /* 0x000000040700788c */ /* 0x000fe4000bf06070 */
[----:B------:R-:W-:-:S07]  /*5e70*/  ULOP3.LUT UP1, UR8, UR6, 0x3, URZ, 0xc0, !UPT ;  /* 0x0000000306087892 */ /* 0x000fce000f82c0ff */
[----:B------:R-:W-:Y:S05]  /*5e80*/  BRA.U !UP0, `(.L_x_4) ;  /* 0x00000011089c7547 */ /* 0x000fea000b800000 */
[----:B0-----:R-:W2:Y:S01]  /*5e90*/  S2R R0, SR_CTAID.X ;  /* 0x0000000000007919 */ /* 0x001ea20000002500 */
[----:B-1----:R-:W0:Y:S01]  /*5ea0*/  LDC.64 R4, c[0x0][0x388] ;  /* 0x0000e200ff047b82 */ /* 0x002e220000000a00 */
[----:B------:R-:W-:Y:S01]  /*5eb0*/  MOV R7, UR6 ;  /* 0x0000000600077c02 */ /* 0x000fe20008000f00 */
[----:B------:R-:W2:Y:S02]  /*5ec0*/  S2R R3, SR_TID.X ;  /* 0x0000000000037919 */ /* 0x000ea40000002100 */
[----:B--2---:R-:W-:-:S04]  /*5ed0*/  IMAD R0, R0, UR9, R3 ;  /* 0x0000000900007c24 */ /* 0x004fc8000f8e0203 */
[----:B------:R-:W-:-:S04]  /*5ee0*/  IMAD R7, R0, R7, UR4 ;  /* 0x0000000400077e24 */ /* 0x000fc8000f8e0207 */
[----:B0-----:R-:W-:-:S05]  /*5ef0*/  IMAD.WIDE.U32 R2, R7, 0x8c, R4 ;  /* 0x0000008c07027825 */ /* 0x001fca00078e0004 */
[----:B------:R-:W2:Y:S04]  /*5f00*/  LDG.E R29, desc[UR10][R2.64+0x88] ;  /* 0x0000880a021d7981 */ /* 0x000ea8000c1e1900 */
        /* <DEDUP_REMOVED lines=22> */
[----:B------:R-:W-:-:S03]  /*6070*/  UIMAD UR5, UR4, 0x8c, UR12 ;  /* 0x0000008c040578a4 */ /* 0x000fc6000f8e020c */
        /* <DEDUP_REMOVED lines=11> */
[----:B------:R0:W5:Y:S02]  /*6130*/  LDG.E R10, desc[UR10][R2.64] ;  /* 0x0000000a020a7981 */ /* 0x000164000c1e1900 */
[----:B0-----:R-:W-:-:S05]  /*6140*/  IADD3 R3, PT, PT, R7, 0x1, RZ ;  /* 0x0000000107037810 */ /* 0x001fca0007ffe0ff */
[----:B------:R-:W-:-:S05]  /*6150*/  IMAD.WIDE.U32 R2, R3, 0x8c, R4 ;  /* 0x0000008c03027825 */ /* 0x000fca00078e0004 */
[----:B------:R-:W5:Y:S04]  /*6160*/  LDG.E R30, desc[UR10][R2.64+0x3c] ;  /* 0x00003c0a021e7981 */ /* 0x000f68000c1e1900 */
[----:B------:R-:W5:Y:S04]  /*6170*/  LDG.E R31, desc[UR10][R2.64+0x38] ;  /* 0x0000380a021f7981 */ /* 0x000f68000c1e1900 */
[----:B------:R-:W5:Y:S04]  /*6180*/  LDG.E R32, desc[UR10][R2.64+0x34] ;  /* 0x0000340a02207981 */ /* 0x000f68000c1e1900 */
[----:B------:R-:W5:Y:S04]  /*6190*/  LDG.E R33, desc[UR10][R2.64+0x30] ;  /* 0x0000300a02217981 */ /* 0x000f68000c1e1900 */
[----:B------:R-:W5:Y:S04]  /*61a0*/  LDG.E R40, desc[UR10][R2.64+0x10] ;  /* 0x0000100a02287981 */ /* 0x000f68000c1e1900 */
[----:B--2---:R-:W-:Y:S04]  /*61b0*/  STL [UR5+0x88], R29 ;  /* 0x0000881dff007987 */ /* 0x004fe80008100805 */
[----:B---3--:R-:W-:Y:S04]  /*61c0*/  STL [UR5+0x84], R0 ;  /* 0x00008400ff007987 */ /* 0x008fe80008100805 */
[----:B----4-:R-:W-:Y:S04]  /*61d0*/  STL [UR5+0x80], R6 ;  /* 0x00008006ff007987 */ /* 0x010fe80008100805 */
[----:B-----5:R-:W-:Y:S04]  /*61e0*/  STL [UR5+0x7c], R8 ;  /* 0x00007c08ff007987 */ /* 0x020fe80008100805 */
[----:B------:R-:W-:Y:S04]  /*61f0*/  STL [UR5+0x78], R9 ;  /* 0x00007809ff007987 */ /* 0x000fe80008100805 */
        /* <DEDUP_REMOVED lines=20> */
[----:B--2---:R-:W2:Y:S04]  /*6340*/  LDG.E R13, desc[UR10][R2.64+0x80] ;  /* 0x0000800a020d7981 */ /* 0x004ea8000c1e1900 */
[----:B---3--:R-:W3:Y:S04]  /*6350*/  LDG.E R14, desc[UR10][R2.64+0x7c] ;  /* 0x00007c0a020e7981 */ /* 0x008ee8000c1e1900 */
[----:B----4-:R-:W4:Y:S04]  /*6360*/  LDG.E R15, desc[UR10][R2.64+0x78] ;  /* 0x0000780a020f7981 */ /* 0x010f28000c1e1900 */
        /* <DEDUP_REMOVED lines=18> */
[----:B------:R-:W-:Y:S04]  /*6490*/  STL [UR5+0x2c], R39 ;  /* 0x00002c27ff007987 */ /* 0x000fe80008100805 */
[----:B------:R0:W-:Y:S04]  /*64a0*/  STL [UR5+0x28], R38 ;  /* 0x00002826ff007987 */ /* 0x0001e80008100805 */
[----:B------:R-:W-:Y:S04]  /*64b0*/  STL [UR5+0x24], R34 ;  /* 0x00002422ff007987 */ /* 0x000fe80008100805 */
[----:B------:R-:W-:Y:S04]  /*64c0*/  STL [UR5+0x20], R36 ;  /* 0x00002024ff007987 */ /* 0x000fe80008100805 */
[----:B------:R-:W-:Y:S04]  /*64d0*/  STL [UR5+0x1c], R37 ;  /* 0x00001c25ff007987 */ /* 0x000fe80008100805 */
[----:B------:R-:W-:Y:S04]  /*64e0*/  STL [UR5+0x18], R41 ;  /* 0x00001829ff007987 */ /* 0x000fe80008100805 */
[----:B------:R1:W-:Y:S04]  /*64f0*/  STL [UR5+0x4], R35 ;  /* 0x00000423ff007987 */ /* 0x0003e80008100805 */
[----:B0-----:R-:W5:Y:S04]  /*6500*/  LDG.E R38, desc[UR10][R2.64+0x18] ;  /* 0x0000180a02267981 */ /* 0x001f68000c1e1900 */
[----:B-1----:R-:W5:Y:S04]  /*6510*/  LDG.E R35, desc[UR10][R2.64+0x1c] ;  /* 0x00001c0a02237981 */ /* 0x002f68000c1e1900 */
[----:B------:R-:W5:Y:S04]  /*6520*/  LDG.E R39, desc[UR10][R2.64+0x14] ;  /* 0x0000140a02277981 */ /* 0x000f68000c1e1900 */
[----:B------:R-:W5:Y:S04]  /*6530*/  LDG.E R36, desc[UR10][R2.64+0xc] ;  /* 0x00000c0a02247981 */ /* 0x000f68000c1e1900 */
[----:B------:R-:W5:Y:S04]  /*6540*/  LDG.E R34, desc[UR10][R2.64+0x8] ;  /* 0x0000080a02227981 */ /* 0x000f68000c1e1900 */
[----:B------:R-:W5:Y:S04]  /*6550*/  LDG.E R37, desc[UR10][R2.64+0x4] ;  /* 0x0000040a02257981 */ /* 0x000f68000c1e1900 */
[----:B------:R0:W5:Y:S02]  /*6560*/  LDG.E R41, desc[UR10][R2.64] ;  /* 0x0000000a02297981 */ /* 0x000164000c1e1900 */
[----:B0-----:R-:W-:-:S02]  /*6570*/  IADD3 R3, PT, PT, R7, 0x2, RZ ;  /* 0x0000000207037810 */ /* 0x001fc40007ffe0ff */
[----:B------:R-:W-:Y:S03]  /*6580*/  STL [UR5+0x14], R42 ;  /* 0x0000142aff007987 */ /* 0x000fe60008100805 */
[----:B------:R-:W-:Y:S01]  /*6590*/  IMAD.WIDE.U32 R2, R3, 0x8c, R4 ;  /* 0x0000008c03027825 */ /* 0x000fe200078e0004 */
[----:B------:R0:W-:Y:S04]  /*65a0*/  STL [UR5], R10 ;  /* 0x0000000aff007987 */ /* 0x0001e80008100805 */
[----:B------:R-:W-:Y:S04]  /*65b0*/  STL [UR5+0xc8], R30 ;  /* 0x0000c81eff007987 */ /* 0x000fe80008100805 */
[----:B------:R1:W-:Y:S04]  /*65c0*/  STL [UR5+0xc4], R31 ;  /* 0x0000c41fff007987 */ /* 0x0003e80008100805 */
[----:B0-----:R-:W5:Y:S04]  /*65d0*/  LDG.E R10, desc[UR10][R2.64+0x88] ;  /* 0x0000880a020a7981 */ /* 0x001f68000c1e1900 */
[----:B------:R-:W5:Y:S04]  /*65e0*/  LDG.E R42, desc[UR10][R2.64+0x7c] ;  /* 0x00007c0a022a7981 */ /* 0x000f68000c1e1900 */
[----:B-1----:R-:W5:Y:S04]  /*65f0*/  LDG.E R31, desc[UR10][R2.64+0x78] ;  /* 0x0000780a021f7981 */ /* 0x002f68000c1e1900 */
[----:B------:R-:W5:Y:S04]  /*6600*/  LDG.E R30, desc[UR10][R2.64+0x74] ;  /* 0x0000740a021e7981 */ /* 0x000f68000c1e1900 */
[----:B------:R-:W-:Y:S04]  /*6610*/  STL [UR5+0x114], R11 ;  /* 0x0001140bff007987 */ /* 0x000fe80008100805 */
[----:B------:R-:W-:Y:S04]  /*6620*/  STL [UR5+0x110], R12 ;  /* 0x0001100cff007987 */ /* 0x000fe80008100805 */
[----:B--2---:R-:W-:Y:S04]  /*6630*/  STL [UR5+0x10c], R13 ;  /* 0x00010c0dff007987 */ /* 0x004fe80008100805 */
[----:B---3--:R-:W-:Y:S04]  /*6640*/  STL [UR5+0x108], R14 ;  /* 0x0001080eff007987 */ /* 0x008fe80008100805 */
[----:B----4-:R-:W-:Y:S04]  /*6650*/  STL [UR5+0x104], R15 ;  /* 0x0001040fff007987 */ /* 0x010fe80008100805 */
[----:B-----5:R-:W-:Y:S04]  /*6660*/  STL [UR5+0x100], R16 ;  /* 0x00010010ff007987 */ /* 0x020fe80008100805 */
        /* <DEDUP_REMOVED lines=14> */
[----:B------:R-:W-:Y:S04]  /*6750*/  STL [UR5+0xb4], R6 ;  /* 0x0000b406ff007987 */ /* 0x000fe80008100805 */
[----:B------:R-:W-:Y:S04]  /*6760*/  STL [UR5+0xb0], R8 ;  /* 0x0000b008ff007987 */ /* 0x000fe80008100805 */
[----:B------:R1:W-:Y:S04]  /*6770*/  STL [UR5+0xac], R9 ;  /* 0x0000ac09ff007987 */ /* 0x0003e80008100805 */
        /* <DEDUP_REMOVED lines=21> */
[----:B------:R-:W5:Y:S04]  /*68d0*/  LDG.E R6, desc[UR10][R2.64+0x1c] ;  /* 0x00001c0a02067981 */ /* 0x000f68000c1e1900 */
[----:B------:R-:W5:Y:S01]  /*68e0*/  LDG.E R0, desc[UR10][R2.64+0x18] ;  /* 0x0000180a02007981 */ /* 0x000f62000c1e1900 */
[----:B------:R-:W-:-:S05]  /*68f0*/  IADD3 R7, PT, PT, R7, 0x3, RZ ;  /* 0x0000000307077810 */ /* 0x000fca0007ffe0ff */
[----:B------:R-:W-:Y:S01]  /*6900*/  IMAD.WIDE.U32 R4, R7, 0x8c, R4 ;  /* 0x0000008c07047825 */ /* 0x000fe200078e0004 */
[----:B------:R-:W-:Y:S04]  /*6910*/  STL [UR5+0x10], R43 ;  /* 0x0000102bff007987 */ /* 0x000fe80008100805 */
[----:B------:R0:W-:Y:S04]  /*6920*/  STL [UR5+0xc], R44 ;  /* 0x00000c2cff007987 */ /* 0x0001e80008100805 */
[----:B------:R-:W-:Y:S04]  /*6930*/  STL [UR5+0x8], R45 ;  /* 0x0000082dff007987 */ /* 0x000fe80008100805 */
[----:B------:R1:W-:Y:S04]  /*6940*/  STL [UR5+0xc0], R32 ;  /* 0x0000c020ff007987 */ /* 0x0003e80008100805 */
[----:B------:R1:W-:Y:S04]  /*6950*/  STL [UR5+0xbc], R33 ;  /* 0x0000bc21ff007987 */ /* 0x0003e80008100805 */
[----:B------:R-:W-:Y:S04]  /*6960*/  STL [UR5+0xa8], R35 ;  /* 0x0000a823ff007987 */ /* 0x000fe80008100805 */
[----:B------:R1:W-:Y:S04]  /*6970*/  STL [UR5+0x94], R34 ;  /* 0x00009422ff007987 */ /* 0x0003e80008100805 */
[----:B0-----:R-:W5:Y:S04]  /*6980*/  LDG.E R44, desc[UR10][R2.64+0x84] ;  /* 0x0000840a022c7981 */ /* 0x001f68000c1e1900 */
[----:B------:R-:W5:Y:S04]  /*6990*/  LDG.E R43, desc[UR10][R2.64+0x80] ;  /* 0x0000800a022b7981 */ /* 0x000f68000c1e1900 */
[----:B------:R-:W-:Y:S04]  /*69a0*/  STL [UR5+0xa4], R38 ;  /* 0x0000a426ff007987 */ /* 0x000fe80008100805 */
[----:B------:R-:W-:Y:S04]  /*69b0*/  STL [UR5+0xa0], R39 ;  /* 0x0000a027ff007987 */ /* 0x000fe80008100805 */
[----:B------:R-:W-:Y:S04]  /*69c0*/  STL [UR5+0x9c], R40 ;  /* 0x00009c28ff007987 */ /* 0x000fe80008100805 */
[----:B------:R-:W-:Y:S04]  /*69d0*/  STL [UR5+0x98], R36 ;  /* 0x00009824ff007987 */ /* 0x000fe80008100805 */
[----:B------:R-:W5:Y:S04]  /*69e0*/  LDG.E R7, desc[UR10][R2.64+0x14] ;  /* 0x0000140a02077981 */ /* 0x000f68000c1e1900 */
[----:B-1----:R-:W5:Y:S04]  /*69f0*/  LDG.E R32, desc[UR10][R2.64+0x10] ;  /* 0x0000100a02207981 */ /* 0x002f68000c1e1900 */
[----:B------:R-:W5:Y:S04]  /*6a00*/  LDG.E R33, desc[UR10][R2.64+0xc] ;  /* 0x00000c0a02217981 */ /* 0x000f68000c1e1900 */
[----:B------:R-:W5:Y:S04]  /*6a10*/  LDG.E R45, desc[UR10][R2.64+0x8] ;  /* 0x0000080a022d7981 */ /* 0x000f68000c1e1900 */
[----:B------:R-:W5:Y:S04]  /*6a20*/  LDG.E R34, desc[UR10][R2.64+0x4] ;  /* 0x0000040a02227981 */ /* 0x000f68000c1e1900 */
[----:B------:R-:W5:Y:S04]  /*6a30*/  LDG.E R35, desc[UR10][R2.64] ;  /* 0x0000000a02237981 */ /* 0x000f68000c1e1900 */
[----:B------:R-:W-:Y:S04]  /*6a40*/  STL [UR5+0x90], R37 ;  /* 0x00009025ff007987 */ /* 0x000fe80008100805 */
[----:B------:R-:W-:Y:S04]  /*6a50*/  STL [UR5+0x8c], R41 ;  /* 0x00008c29ff007987 */ /* 0x000fe80008100805 */
[----:B------:R0:W-:Y:S04]  /*6a60*/  STL [UR5+0x1a0], R10 ;  /* 0x0001a00aff007987 */ /* 0x0001e80008100805 */
[----:B------:R-:W-:Y:S04]  /*6a70*/  STL [UR5+0x194], R42 ;  /* 0x0001942aff007987 */ /* 0x000fe80008100805 */
[----:B------:R-:W-:Y:S04]  /*6a80*/  STL [UR5+0x190], R31 ;  /* 0x0001901fff007987 */ /* 0x000fe80008100805 */
[----:B------:R1:W-:Y:S04]  /*6a90*/  STL [UR5+0x18c], R30 ;  /* 0x00018c1eff007987 */ /* 0x0003e80008100805 */
[----:B------:R-:W5:Y:S04]  /*6aa0*/  LDG.E R2, desc[UR10][R4.64+0x88] ;  /* 0x0000880a04027981 */ /* 0x000f68000c1e1900 */
[----:B------:R-:W5:Y:S04]  /*6ab0*/  LDG.E R3, desc[UR10][R4.64+0x84] ;  /* 0x0000840a04037981 */ /* 0x000f68000c1e1900 */
        /* <DEDUP_REMOVED lines=75> */
[----:B------:R0:W-:Y:S01]  /*6f70*/  STL [UR5+0x1a4], R42 ;  /* 0x0001a42aff007987 */ /* 0x0001e20008100805 */
[----:B------:R-:W-:-:S03]  /*6f80*/  UIADD3 UR4, UPT, UPT, UR4, 0x4, URZ ;  /* 0x0000000404047890 */ /* 0x000fc6000fffe0ff */
[----:B------:R0:W-:Y:S04]  /*6f90*/  STL [UR5+0x220], R14 ;  /* 0x0002200eff007987 */ /* 0x0001e80008100805 */
[----:B------:R0:W-:Y:S04]  /*6fa0*/  STL [UR5+0x21c], R13 ;  /* 0x00021c0dff007987 */ /* 0x0001e80008100805 */
[----:B--2---:R0:W-:Y:S04]  /*6fb0*/  STL [UR5+0x218], R12 ;  /* 0x0002180cff007987 */ /* 0x0041e80008100805 */
[----:B---3--:R0:W-:Y:S04]  /*6fc0*/  STL [UR5+0x214], R11 ;  /* 0x0002140bff007987 */ /* 0x0081e80008100805 */
[----:B----4-:R0:W-:Y:S04]  /*6fd0*/  STL [UR5+0x210], R9 ;  /* 0x00021009ff007987 */ /* 0x0101e80008100805 */
[----:B-----5:R0:W-:Y:S04]  /*6fe0*/  STL [UR5+0x20c], R8 ;  /* 0x00020c08ff007987 */ /* 0x0201e80008100805 */
        /* <DEDUP_REMOVED lines=16> */
[----:B------:R0:W-:Y:S02]  /*70f0*/  STL [UR5+0x1c8], R29 ;  /* 0x0001c81dff007987 */ /* 0x0001e40008100805 */
.L_x_4:
[----:B------:R-:W-:Y:S05]  /*7100*/  BRA.U !UP1, `(.L_x_0) ;  /* 0x00000005094c7547 */ /* 0x000fea000b800000 */
[----:B0-----:R-:W1:Y:S01]  /*7110*/  S2R R0, SR_CTAID.X ;  /* 0x0000000000007919 */ /* 0x001e620000002500 */
[----:B------:R-:W-:Y:S01]  /*7120*/  UMOV UR5, URZ ;  /* 0x000000ff00057c82 */ /* 0x000fe20008000000 */
[----:B------:R-:W1:Y:S02]  /*7130*/  S2R R3, SR_TID.X ;  /* 0x0000000000037919 */ /* 0x000e640000002100 */
[----:B-12---:R-:W-:-:S07]  /*7140*/  IMAD R37, R0, UR9, R3 ;  /* 0x0000000900257c24 */ /* 0x006fce000f8e0203 */
.L_x_5:
[----:B0-----:R-:W0:Y:S01]  /*7150*/  LDC.64 R2, c[0x0][0x388] ;  /* 0x0000e200ff027b82 */ /* 0x001e220000000a00 */
[----:B------:R-:W-:-:S05]  /*7160*/  MOV R0, UR6 ;  /* 0x0000000600007c02 */ /* 0x000fca0008000f00 */
        /* <DEDUP_REMOVED lines=37> */
[----:B------:R-:W-:-:S02]  /*73c0*/  UIMAD UR7, UR4, 0x8c, UR12 ;  /* 0x0000008c040778a4 */ /* 0x000fc4000f8e020c */
[----:B------:R-:W-:Y:S02]  /*73d0*/  UIADD3 UR5, UPT, UPT, UR5, 0x1, URZ ;  /* 0x0000000105057890 */ /* 0x000fe4000fffe0ff */
[----:B------:R-:W-:Y:S02]  /*73e0*/  UIADD3 UR4, UPT, UPT, UR4, 0x1, URZ ;  /* 0x0000000104047890 */ /* 0x000fe4000fffe0ff */
[----:B------:R-:W-:-:S03]  /*73f0*/  UISETP.NE.AND UP0, UPT, UR5, UR8, UPT ;  /* 0x000000080500728c */ /* 0x000fc6000bf05270 */
        /* <DEDUP_REMOVED lines=34> */
[----:B------:R0:W-:Y:S01]  /*7620*/  STL [UR7], R36 ;  /* 0x00000024ff007987 */ /* 0x0001e20008100807 */
[----:B------:R-:W-:Y:S05]  /*7630*/  BRA.U UP0, `(.L_x_5) ;  /* 0xfffffff900c47547 */ /* 0x000fea000b83ffff */
.L_x_0:
[----:B0-----:R-:W1:Y:S01]  /*7640*/  S2R R0, SR_CTAID.X ;  /* 0x0000000000007919 */ /* 0x001e620000002500 */
[----:B------:R-:W0:Y:S01]  /*7650*/  LDCU.64 UR4, c[0x0][0x390] ;  /* 0x00007200ff0477ac */ /* 0x000e220008000a00 */
[----:B------:R-:W1:Y:S02]  /*7660*/  S2R R3, SR_TID.X ;  /* 0x0000000000037919 */ /* 0x000e640000002100 */
[----:B-12---:R-:W-:-:S05]  /*7670*/  IMAD R4, R0, UR9, R3 ;  /* 0x0000000900047c24 */ /* 0x006fca000f8e0203 */
[----:B0-----:R-:W-:-:S04]  /*7680*/  ISETP.GE.U32.AND P0, PT, R4, UR4, PT ;  /* 0x0000000404007c0c */ /* 0x001fc8000bf06070 */
[----:B------:R-:W-:-:S13]  /*7690*/  ISETP.GE.U32.AND.EX P0, PT, RZ, UR5, PT, P0 ;  /* 0x00000005ff007c0c */ /* 0x000fda000bf06100 */
[----:B------:R-:W-:Y:S05]  /*76a0*/  @P0 EXIT ;  /* 0x000000000000094d */ /* 0x000fea0003800000 */
[----:B------:R-:W-:-:S13]  /*76b0*/  ISETP.NE.AND P0, PT, RZ, UR6, PT ;  /* 0x00000006ff007c0c */ /* 0x000fda000bf05270 */
[----:B------:R-:W-:Y:S05]  /*76c0*/  @!P0 EXIT ;  /* 0x000000000000894d */ /* 0x000fea0003800000 */
[----:B------:R-:W0:Y:S01]  /*76d0*/  LDCU UR4, c[0x0][0x370] ;  /* 0x00006e00ff0477ac */ /* 0x000e220008000800 */
[----:B------:R-:W-:-:S04]  /*76e0*/  ULOP3.LUT UR5, UR6, 0xfffffffe, URZ, 0xc0, !UPT ;  /* 0xfffffffe06057892 */ /* 0x000fc8000f8ec0ff */
[----:B------:R-:W-:Y:S02]  /*76f0*/  UIADD3 UR7, UPT, UPT, -UR5, URZ, URZ ;  /* 0x000000ff05077290 */ /* 0x000fe4000fffe1ff */
[----:B0-----:R-:W-:-:S12]  /*7700*/  UIMAD UR4, UR9, UR4, URZ ;  /* 0x00000004090472a4 */ /* 0x001fd8000f8e02ff */
.L_x_18:
[----:B0-----:R-:W0:Y:S01]  /*7710*/  LDCU UR6, c[0x0][0x398] ;  /* 0x00007300ff0677ac */ /* 0x001e220008000800 */
[----:B------:R-:W-:Y:S01]  /*7720*/  HFMA2 R0, -RZ, RZ, 0, 0 ;  /* 0x00000000ff007431 */ /* 0x000fe200000001ff */
[----:B0-----:R-:W-:Y:S02]  /*7730*/  UISETP.NE.AND UP0, UPT, UR6, 0x1, UPT ;  /* 0x000000010600788c */ /* 0x001fe4000bf05270 */
[----:B------:R-:W-:-:S07]  /*7740*/  IMAD R5, R4, UR6, RZ ;  /* 0x0000000604057c24 */ /* 0x000fce000f8e02ff */
[----:B-1----:R-:W-:Y:S05]  /*7750*/  BRA.U !UP0, `(.L_x_6) ;  /* 0x0000000908247547 */ /* 0x002fea000b800000 */
[----:B------:R-:W0:Y:S01]  /*7760*/  LDC.64 R2, c[0x0][0x380] ;  /* 0x0000e000ff027b82 */ /* 0x000e220000000a00 */
[----:B------:R-:W-:Y:S02]  /*7770*/  MOV R0, R1 ;  /* 0x0000000100007202 */ /* 0x000fe40000000f00 */
[----:B------:R-:W-:Y:S02]  /*7780*/  MOV R7, R5 ;  /* 0x0000000500077202 */ /* 0x000fe40000000f00 */
[----:B------:R-:W-:-:S07]  /*7790*/  MOV R6, UR7 ;  /* 0x0000000700067c02 */ /* 0x000fce0008000f00 */
.L_x_13:
[----:B------:R-:W2:Y:S02]  /*77a0*/  LDL.64 R14, [R0] ;  /* 0x00000000000e7983 */ /* 0x000ea40000100a00 */
[----:B-12---:R-:W-:-:S06]  /*77b0*/  LOP3.LUT R9, RZ, R14, RZ, 0x33, !PT ;  /* 0x0000000eff097212 */ /* 0x006fcc00078e33ff */
[----:B------:R-:W1:Y:S08]  /*77c0*/  BREV R9, R9 ;  /* 0x0000000900097301 */ /* 0x000e700000000000 */
[----:B-1----:R-:W1:Y:S02]  /*77d0*/  FLO.U32.SH R8, R9 ;  /* 0x0000000900087300 */ /* 0x002e6400000e0400 */
[----:B-1----:R-:W-:-:S04]  /*77e0*/  ISETP.NE.AND P0, PT, R8, -0x1, PT ;  /* 0xffffffff0800780c */ /* 0x002fc80003f05270 */
[----:B------:R-:W-:-:S04]  /*77f0*/  SEL R11, R8, 0x1f, P0 ;  /* 0x0000001f080b7807 */ /* 0x000fc80000000000 */
[----:B------:R-:W-:-:S05]  /*7800*/  LEA R11, R11, R0, 0x2 ;  /* 0x000000000b0b7211 */ /* 0x000fca00078e10ff */
[----:B------:R-:W2:Y:S01]  /*7810*/  LDL R8, [R11+0xc] ;  /* 0x00000c000b087983 */ /* 0x000ea20000100800 */
[----:B------:R-:W-:Y:S01]  /*7820*/  ISETP.GT.U32.AND P1, PT, R15, -0x80000000, PT ;  /* 0x800000000f00780c */ /* 0x000fe20003f24070 */
[----:B------:R-:W-:Y:S01]  /*7830*/  HFMA2 R9, -RZ, RZ, 1.9267578125, 7.5519084930419921875e-05 ;  /* 0x3fb504f3ff097431 */ /* 0x000fe200000001ff */
[----:B------:R-:W-:Y:S01]  /*7840*/  IADD3 R12, PT, PT, R14, 0x1, RZ ;  /* 0x000000010e0c7810 */ /* 0x000fe20007ffe0ff */
[----:B------:R-:W-:Y:S03]  /*7850*/  BSSY.RECONVERGENT B0, `(.L_x_7) ;  /* 0x0000030000007945 */ /* 0x000fe60003800200 */
[----:B------:R-:W-:Y:S02]  /*7860*/  FSEL R10, R9, -1.4142135381698608398, P1 ;  /* 0xbfb504f3090a7808 */ /* 0x000fe40000800000 */
[----:B--2---:R-:W-:-:S05]  /*7870*/  LOP3.LUT R13, R15, R8, RZ, 0x3c, !PT ;  /* 0x000000080f0d7212 */ /* 0x004fca00078e3cff */
[----:B------:R-:W-:Y:S02]  /*7880*/  @P1 LOP3.LUT R15, RZ, R15, RZ, 0x33, !PT ;  /* 0x0000000fff0f1212 */ /* 0x000fe400078e33ff */
[----:B------:R-:W-:Y:S01]  /*7890*/  MOV R8, 0x2f800000 ;  /* 0x2f80000000087802 */ /* 0x000fe20000000f00 */
[----:B------:R1:W-:Y:S01]  /*78a0*/  STL.64 [R0], R12 ;  /* 0x0000000c00007387 */ /* 0x0003e20000100a00 */
[----:B------:R-:W-:-:S05]  /*78b0*/  I2FP.F32.U32 R15, R15 ;  /* 0x0000000f000f7245 */ /* 0x000fca0000201000 */
[----:B------:R-:W-:-:S04]  /*78c0*/  FFMA R15, R15, R8, 1.1641532182693481445e-10 ;  /* 0x2f0000000f0f7423 */ /* 0x000fc80000000008 */
[----:B------:R-:W-:-:S04]  /*78d0*/  FADD R15, R15, R15 ;  /* 0x0000000f0f0f7221 */ /* 0x000fc80000000000 */
[C---:B------:R-:W-:Y:S01]  /*78e0*/  FADD R14, -R15.reuse, 2 ;  /* 0x400000000f0e7421 */ /* 0x040fe20000000100 */
[----:B------:R-:W-:-:S04]  /*78f0*/  FSETP.GTU.AND P0, PT, R15, 1.996600031852722168, PT ;  /* 0x3fff90970f00780b */ /* 0x000fc80003f0c000 */
[----:B------:R-:W-:-:S13]  /*7900*/  FSETP.LTU.OR P0, PT, R15, 0.0034000000450760126114, P0 ;  /* 0x3b5ed2890f00780b */ /* 0x000fda0000709400 */
[----:B-1----:R-:W-:Y:S05]  /*7910*/  @P0 BRA `(.L_x_8) ;  /* 0x0000000000380947 */ /* 0x002fea0003800000 */
[----:B------:R-:W-:Y:S01]  /*7920*/  FMUL R11, R15, R14 ;  /* 0x0000000e0f0b7220 */ /* 0x000fe20000400000 */
[----:B------:R-:W-:-:S05]  /*7930*/  MOV R12, 0x2f8a6370 ;  /* 0x2f8a6370000c7802 */ /* 0x000fca0000000f00 */
[----:B------:R-:W1:Y:S02]  /*7940*/  MUFU.LG2 R11, R11 ;  /* 0x0000000b000b7308 */ /* 0x000e640000000c00 */
[----:B-1----:R-:W-:-:S04]  /*7950*/  FFMA R12, R11, R12, 9.4274286155382469587e-09 ;  /* 0x3221f6450b0c7423 */ /* 0x002fc8000000000c */
[----:B------:R-:W-:-:S04]  /*7960*/  FFMA R12, -R11, R12, -1.2054752573931182269e-07 ;  /* 0xb4016fda0b0c7423 */ /* 0x000fc8000000010c */
[----:B------:R-:W-:-:S04]  /*7970*/  FFMA R12, -R11, R12, 2.1697005081477982458e-07 ;  /* 0x3468f8460b0c7423 */ /* 0x000fc8000000010c */
[----:B------:R-:W-:-:S04]  /*7980*/  FFMA R12, -R11, R12, 8.0621484812581911683e-06 ;  /* 0x370742aa0b0c7423 */ /* 0x000fc8000000010c */
[----:B------:R-:W-:-:S04]  /*7990*/  FFMA R12, -R11, R12, -3.1675492209615185857e-05 ;  /* 0xb804db4d0b0c7423 */ /* 0x000fc8000000010c */
[----:B------:R-:W-:-:S04]  /*79a0*/  FFMA R12, -R11, R12, -0.00077436311403289437294 ;  /* 0xba4afea10b0c7423 */ /* 0x000fc8000000010c */
[----:B------:R-:W-:-:S04]  /*79b0*/  FFMA R12, -R11, R12, 0.0055465879850089550018 ;  /* 0x3bb5c0270b0c7423 */ /* 0x000fc8000000010c */
[----:B------:R-:W-:-:S04]  /*79c0*/  FFMA R12, -R11, R12, 0.16082023084163665771 ;  /* 0x3e24ae0f0b0c7423 */ /* 0x000fc8000000010c */
[----:B------:R-:W-:-:S04]  /*79d0*/  FFMA R12, -R11, R12, 0.88622689247131347656 ;  /* 0x3f62dfc40b0c7423 */ /* 0x000fc8000000010c */
[----:B------:R-:W-:Y:S01]  /*79e0*/  FFMA R11, -R15, R12, R12 ;  /* 0x0000000c0f0b7223 */ /* 0x000fe2000000010c */
[----:B------:R-:W-:Y:S06]  /*79f0*/  BRA `(.L_x_9) ;  /* 0x0000000000547947 */ /* 0x000fec0003800000 */
.L_x_8:
[----:B------:R-:W-:-:S04]  /*7a00*/  FSETP.GT.AND P0, PT, R15, 1, PT ;  /* 0x3f8000000f00780b */ /* 0x000fc80003f04000 */
[----:B------:R-:W-:Y:S02]  /*7a10*/  FSEL R11, R14, R15, P0 ;  /* 0x0000000f0e0b7208 */ /* 0x000fe40000000000 */
[----:B------:R-:W-:Y:S02]  /*7a20*/  MOV R14, 0x427c73f1 ;  /* 0x427c73f1000e7802 */ /* 0x000fe40000000f00 */
[----:B------:R-:W-:-:S13]  /*7a30*/  FSETP.GEU.AND P1, PT, |R11|, 1.175494350822287508e-38, PT ;  /* 0x008000000b00780b */ /* 0x000fda0003f2e200 */
[----:B------:R-:W-:-:S04]  /*7a40*/  @!P1 FMUL R11, R11, 16777216 ;  /* 0x4b8000000b0b9820 */ /* 0x000fc80000400000 */
[----:B------:R-:W1:Y:S02]  /*7a50*/  MUFU.LG2 R12, R11 ;  /* 0x0000000b000c7308 */ /* 0x000e640000000c00 */
[----:B-1----:R-:W-:-:S06]  /*7a60*/  @!P1 FADD R12, R12, -24 ;  /* 0xc1c000000c0c9421 */ /* 0x002fcc0000000000 */
[----:B------:R-:W1:Y:S01]  /*7a70*/  MUFU.RSQ R13, -R12 ;  /* 0x8000000c000d7308 */ /* 0x000e620000001400 */
[C---:B------:R-:W-:Y:S01]  /*7a80*/  FSETP.NEU.AND P1, PT, R12.reuse, -INF , PT ;  /* 0xff8000000c00780b */ /* 0x040fe20003f2d000 */
[----:B-1----:R-:W-:Y:S01]  /*7a90*/  FFMA R14, R13, -R14, 127.48468780517578125 ;  /* 0x42fef8290d0e7423 */ /* 0x002fe2000000080e */
[----:B------:R-:W-:-:S03]  /*7aa0*/  FMUL R15, R12, -R13 ;  /* 0x8000000d0c0f7220 */ /* 0x000fc60000400000 */
[----:B------:R-:W-:Y:S02]  /*7ab0*/  FFMA R14, R13, R14, -114.105682373046875 ;  /* 0xc2e4361c0d0e7423 */ /* 0x000fe4000000000e */
[----:B------:R-:W-:Y:S02]  /*7ac0*/  FSEL R15, R15, +INF , P1 ;  /* 0x7f8000000f0f7808 */ /* 0x000fe40000800000 */
[----:B------:R-:W-:Y:S02]  /*7ad0*/  FFMA R14, R13, R14, 60.325786590576171875 ;  /* 0x42714d9b0d0e7423 */ /* 0x000fe4000000000e */
[----:B------:R-:W-:Y:S02]  /*7ae0*/  FSEL R11, -R15, R15, P0 ;  /* 0x0000000f0f0b7208 */ /* 0x000fe40000000100 */
[----:B------:R-:W-:-:S04]  /*7af0*/  FFMA R14, R13, R14, -21.789892196655273438 ;  /* 0xc1ae51b30d0e7423 */ /* 0x000fc8000000000e */
[----:B------:R-:W-:-:S04]  /*7b00*/  FFMA R14, R13, R14, 6.4674091339111328125 ;  /* 0x40cef5040d0e7423 */ /* 0x000fc8000000000e */
[----:B------:R-:W-:-:S04]  /*7b10*/  FFMA R14, R13, R14, -1.8329473733901977539 ;  /* 0xbfea9e050d0e7423 */ /* 0x000fc8000000000e */
[----:B------:R-:W-:-:S04]  /*7b20*/  FFMA R14, R13, R14, -0.030327774584293365479 ;  /* 0xbcf871f40d0e7423 */ /* 0x000fc8000000000e */
[----:B------:R-:W-:-:S04]  /*7b30*/  FFMA R14, R13, R14, 0.8328774571418762207 ;  /* 0x3f5537750d0e7423 */ /* 0x000fc8000000000e */
[----:B------:R-:W-:-:S07]  /*7b40*/  FMUL R11, R14, R11 ;  /* 0x0000000b0e0b7220 */ /* 0x000fce0000400000 */
.L_x_9:
[----:B------:R-:W-:Y:S05]  /*7b50*/  BSYNC.RECONVERGENT B0 ;  /* 0x0000000000007941 */ /* 0x000fea0003800200 */
.L_x_7:
[----:B------:R-:W2:Y:S04]  /*7b60*/  LDL R14, [R0+0x8c] ;  /* 0x00008c00000e7983 */ /* 0x000ea80000100800 */
[----:B------:R-:W3:Y:S01]  /*7b70*/  LDL R12, [R0+0x90] ;  /* 0x00009000000c7983 */ /* 0x000ee20000100800 */
[----:B--2---:R-:W-:-:S06]  /*7b80*/  LOP3.LUT R15, RZ, R14, RZ, 0x33, !PT ;  /* 0x0000000eff0f7212 */ /* 0x004fcc00078e33ff */
[----:B------:R-:W1:Y:S08]  /*7b90*/  BREV R15, R15 ;  /* 0x0000000f000f7301 */ /* 0x000e700000000000 */
[----:B-1----:R-:W1:Y:S02]  /*7ba0*/  FLO.U32.SH R13, R15 ;  /* 0x0000000f000d7300 */ /* 0x002e6400000e0400 */
[----:B-1----:R-:W-:-:S04]  /*7bb0*/  ISETP.NE.AND P0, PT, R13, -0x1, PT ;  /* 0xffffffff0d00780c */ /* 0x002fc80003f05270 */
[----:B------:R-:W-:-:S04]  /*7bc0*/  SEL R13, R13, 0x1f, P0 ;  /* 0x0000001f0d0d7807 */ /* 0x000fc80000000000 */
[----:B------:R-:W-:-:S05]  /*7bd0*/  LEA R16, R13, R0, 0x2 ;  /* 0x000000000d107211 */ /* 0x000fca00078e10ff */
[----:B------:R-:W2:Y:S01]  /*7be0*/  LDL R17, [R16+0x98] ;  /* 0x0000980010117983 */ /* 0x000ea20000100800 */
[----:B---3--:R-:W-:Y:S01]  /*7bf0*/  ISETP.GT.U32.AND P0, PT, R12, -0x80000000, PT ;  /* 0x800000000c00780c */ /* 0x008fe20003f04070 */
[----:B------:R-:W-:Y:S01]  /*7c00*/  FMUL R13, R10, R11 ;  /* 0x0000000b0a0d7220 */ /* 0x000fe20000400000 */
[----:B0-----:R-:W-:Y:S01]  /*7c10*/  IMAD.WIDE.U32 R10, R7, 0x4, R2 ;  /* 0x00000004070a7825 */ /* 0x001fe200078e0002 */
[----:B------:R-:W-:-:S04]  /*7c20*/  IADD3 R15, PT, PT, R14, 0x1, RZ ;  /* 0x000000010e0f7810 */ /* 0x000fc80007ffe0ff */
[----:B------:R0:W-:Y:S04]  /*7c30*/  STG.E desc[UR10][R10.64], R13 ;  /* 0x0000000d0a007986 */ /* 0x0001e8000c10190a */
[----:B------:R0:W-:Y:S01]  /*7c40*/  STL [R0+0x8c], R15 ;  /* 0x00008c0f00007387 */ /* 0x0001e20000100800 */
[----:B------:R-:W-:Y:S01]  /*7c50*/  BSSY.RECONVERGENT B0, `(.L_x_10) ;  /* 0x000002f000007945 */ /* 0x000fe20003800200 */
[----:B------:R-:W-:Y:S02]  /*7c60*/  FSEL R14, R9, -1.4142135381698608398, P0 ;  /* 0xbfb504f3090e7808 */ /* 0x000fe40000000000 */
[----:B--2---:R-:W-:Y:S02]  /*7c70*/  LOP3.LUT R17, R12, R17, RZ, 0x3c, !PT ;  /* 0x000000110c117212 */ /* 0x004fe400078e3cff */
[----:B------:R-:W-:-:S04]  /*7c80*/  @P0 LOP3.LUT R12, RZ, R12, RZ, 0x33, !PT ;  /* 0x0000000cff0c0212 */ /* 0x000fc800078e33ff */
[----:B------:R-:W-:Y:S01]  /*7c90*/  I2FP.F32.U32 R19, R12 ;  /* 0x0000000c00137245 */ /* 0x000fe20000201000 */
[----:B------:R0:W-:Y:S04]  /*7ca0*/  STL [R0+0x90], R17 ;  /* 0x0000901100007387 */ /* 0x0001e80000100800 */
[----:B------:R-:W-:-:S04]  /*7cb0*/  FFMA R19, R19, R8, 1.1641532182693481445e-10 ;  /* 0x2f00000013137423 */ /* 0x000fc80000000008 */
[----:B------:R-:W-:-:S05]  /*7cc0*/  FADD R12, R19, R19 ;  /* 0x00000013130c7221 */ /* 0x000fca0000000000 */
[C---:B------:R-:W-:Y:S02]  /*7cd0*/  FSETP.GTU.AND P1, PT, R12.reuse, 1.996600031852722168, PT ;  /* 0x3fff90970c00780b */ /* 0x040fe40003f2c000 */
[C---:B------:R-:W-:Y:S01]  /*7ce0*/  FSETP.GE.AND P2, PT, R12.reuse, 0.0034000000450760126114, PT ;  /* 0x3b5ed2890c00780b */ /* 0x040fe20003f46000 */
[----:B------:R-:W-:-:S12]  /*7cf0*/  FADD R9, -R12, 2 ;  /* 0x400000000c097421 */ /* 0x000fd80000000100 */
[----:B0-----:R-:W-:Y:S05]  /*7d00*/  @!P1 BRA P2, `(.L_x_11) ;  /* 0x0000000000589947 */ /* 0x001fea0001000000 */
[----:B------:R-:W-:Y:S02]  /*7d10*/  FSETP.GT.AND P0, PT, R12, 1, PT ;  /* 0x3f8000000c00780b */ /* 0x000fe40003f04000 */
[----:B------:R-:W-:Y:S02]  /*7d20*/  MOV R11, 0x427c73f1 ;  /* 0x427c73f1000b7802 */ /* 0x000fe40000000f00 */
[----:B------:R-:W-:-:S04]  /*7d30*/  FSEL R8, R9, R12, P0 ;  /* 0x0000000c09087208 */ /* 0x000fc80000000000 */
[----:B------:R-:W-:-:S13]  /*7d40*/  FSETP.GEU.AND P1, PT, |R8|, 1.175494350822287508e-38, PT ;  /* 0x008000000800780b */ /* 0x000fda0003f2e200 */
[----:B------:R-:W-:-:S04]  /*7d50*/  @!P1 FMUL R8, R8, 16777216 ;  /* 0x4b80000008089820 */ /* 0x000fc80000400000 */
[----:B------:R-:W0:Y:S02]  /*7d60*/  MUFU.LG2 R9, R8 ;  /* 0x0000000800097308 */ /* 0x000e240000000c00 */
[----:B0-----:R-:W-:-:S06]  /*7d70*/  @!P1 FADD R9, R9, -24 ;  /* 0xc1c0000009099421 */ /* 0x001fcc0000000000 */
[----:B------:R-:W0:Y:S01]  /*7d80*/  MUFU.RSQ R10, -R9 ;  /* 0x80000009000a7308 */ /* 0x000e220000001400 */
[C---:B------:R-:W-:Y:S01]  /*7d90*/  FSETP.NEU.AND P1, PT, R9.reuse, -INF , PT ;  /* 0xff8000000900780b */ /* 0x040fe20003f2d000 */
[----:B0-----:R-:W-:Y:S01]  /*7da0*/  FFMA R11, R10, -R11, 127.48468780517578125 ;  /* 0x42fef8290a0b7423 */ /* 0x001fe2000000080b */
        /* <DEDUP_REMOVED lines=10> */
[----:B------:R-:W-:Y:S01]  /*7e50*/  FMUL R11, R11, R12 ;  /* 0x0000000c0b0b7220 */ /* 0x000fe20000400000 */
[----:B------:R-:W-:Y:S06]  /*7e60*/  BRA `(.L_x_12) ;  /* 0x0000000000347947 */ /* 0x000fec0003800000 */
.L_x_11:
[----:B------:R-:W-:Y:S01]  /*7e70*/  FMUL R8, R12, R9 ;  /* 0x000000090c087220 */ /* 0x000fe20000400000 */
[----:B------:R-:W-:-:S05]  /*7e80*/  HFMA2 R9, -RZ, RZ, 0.1177978515625, 952 ;  /* 0x2f8a6370ff097431 */ /* 0x000fca00000001ff */
[----:B------:R-:W0:Y:S02]  /*7e90*/  MUFU.LG2 R8, R8 ;  /* 0x0000000800087308 */ /* 0x000e240000000c00 */
[----:B0-----:R-:W-:-:S04]  /*7ea0*/  FFMA R9, R8, R9, 9.4274286155382469587e-09 ;  /* 0x3221f64508097423 */ /* 0x001fc80000000009 */
        /* <DEDUP_REMOVED lines=8> */
[----:B------:R-:W-:-:S07]  /*7f30*/  FFMA R11, -R12, R9, R9 ;  /* 0x000000090c0b7223 */ /* 0x000fce0000000109 */
.L_x_12:
[----:B------:R-:W-:Y:S05]  /*7f40*/  BSYNC.RECONVERGENT B0 ;  /* 0x0000000000007941 */ /* 0x000fea0003800200 */
.L_x_10:
[----:B------:R-:W-:Y:S01]  /*7f50*/  IADD3 R9, PT, PT, R7, 0x1, RZ ;  /* 0x0000000107097810 */ /* 0x000fe20007ffe0ff */
[----:B------:R-:W-:Y:S01]  /*7f60*/  FMUL R11, R14, R11 ;  /* 0x0000000b0e0b7220 */ /* 0x000fe20000400000 */
[----:B------:R-:W-:Y:S02]  /*7f70*/  IADD3 R6, PT, PT, R6, 0x2, RZ ;  /* 0x0000000206067810 */ /* 0x000fe40007ffe0ff */
[----:B------:R-:W-:Y:S01]  /*7f80*/  IADD3 R0, PT, PT, R0, 0x118, RZ ;  /* 0x0000011800007810 */ /* 0x000fe20007ffe0ff */
[----:B------:R-:W-:Y:S01]  /*7f90*/  IMAD.WIDE.U32 R8, R9, 0x4, R2 ;  /* 0x0000000409087825 */ /* 0x000fe200078e0002 */
[----:B------:R-:W-:Y:S02]  /*7fa0*/  ISETP.NE.AND P0, PT, R6, RZ, PT ;  /* 0x000000ff0600720c */ /* 0x000fe40003f05270 */
[----:B------:R-:W-:Y:S02]  /*7fb0*/  IADD3 R7, PT, PT, R7, 0x2, RZ ;  /* 0x0000000207077810 */ /* 0x000fe40007ffe0ff */
[----:B------:R1:W-:Y:S09]  /*7fc0*/  STG.E desc[UR10][R8.64], R11 ;  /* 0x0000000b08007986 */ /* 0x0003f2000c10190a */
[----:B------:R-:W-:Y:S05]  /*7fd0*/  @P0 BRA `(.L_x_13) ;  /* 0xfffffff400f00947 */ /* 0x000fea000383ffff */
[----:B------:R-:W-:-:S07]  /*7fe0*/  MOV R0, UR5 ;  /* 0x0000000500007c02 */ /* 0x000fce0008000f00 */
.L_x_6:
[----:B------:R-:W0:Y:S02]  /*7ff0*/  LDCU UR6, c[0x0][0x398] ;  /* 0x00007300ff0677ac */ /* 0x000e240008000800 */
[----:B0-----:R-:W-:-:S09]  /*8000*/  ULOP3.LUT UP0, URZ, UR6, 0x1, URZ, 0xc0, !UPT ;  /* 0x0000000106ff7892 */ /* 0x001fd2000f80c0ff */
[----:B------:R-:W-:Y:S05]  /*8010*/  BRA.U !UP0, `(.L_x_14) ;  /* 0x00000005080c7547 */ /* 0x000fea000b800000 */
[----:B------:R-:W-:-:S05]  /*8020*/  MOV R3, 0x8c ;  /* 0x0000008c00037802 */ /* 0x000fca0000000f00 */
[----:B------:R-:W-:-:S05]  /*8030*/  IMAD R2, R0, R3, UR12 ;  /* 0x0000000c00027e24 */ /* 0x000fca000f8e0203 */
[----:B-1----:R-:W2:Y:S02]  /*8040*/  LDL.64 R10, [R2] ;  /* 0x00000000020a7983 */ /* 0x002ea40000100a00 */
[----:B--2---:R-:W-:-:S06]  /*8050*/  LOP3.LUT R3, RZ, R10, RZ, 0x33, !PT ;  /* 0x0000000aff037212 */ /* 0x004fcc00078e33ff */
[----:B------:R-:W0:Y:S08]  /*8060*/  BREV R3, R3 ;  /* 0x0000000300037301 */ /* 0x000e300000000000 */
[----:B0-----:R-:W0:Y:S02]  /*8070*/  FLO.U32.SH R6, R3 ;  /* 0x0000000300067300 */ /* 0x001e2400000e0400 */
[----:B0-----:R-:W-:-:S04]  /*8080*/  ISETP.NE.AND P0, PT, R6, -0x1, PT ;  /* 0xffffffff0600780c */ /* 0x001fc80003f05270 */
[----:B------:R-:W-:-:S04]  /*8090*/  SEL R7, R6, 0x1f, P0 ;  /* 0x0000001f06077807 */ /* 0x000fc80000000000 */
[----:B------:R-:W-:-:S05]  /*80a0*/  LEA R7, R7, R2, 0x2 ;  /* 0x0000000207077211 */ /* 0x000fca00078e10ff */
[----:B------:R-:W2:Y:S01]  /*80b0*/  LDL R6, [R7+0xc] ;  /* 0x00000c0007067983 */ /* 0x000ea20000100800 */
[----:B------:R-:W-:Y:S01]  /*80c0*/  ISETP.GT.U32.AND P0, PT, R11, -0x80000000, PT ;  /* 0x800000000b00780c */ /* 0x000fe20003f04070 */
[----:B------:R-:W-:Y:S01]  /*80d0*/  HFMA2 R13, -RZ, RZ, 0.1171875, 0 ;  /* 0x2f800000ff0d7431 */ /* 0x000fe200000001ff */
[----:B------:R-:W-:Y:S01]  /*80e0*/  IADD3 R8, PT, PT, R10, 0x1, RZ ;  /* 0x000000010a087810 */ /* 0x000fe20007ffe0ff */
[----:B------:R-:W-:Y:S01]  /*80f0*/  BSSY.RECONVERGENT B0, `(.L_x_15) ;  /* 0x0000030000007945 */ /* 0x000fe20003800200 */
[----:B------:R-:W-:-:S04]  /*8100*/  MOV R10, 0x3fb504f3 ;  /* 0x3fb504f3000a7802 */ /* 0x000fc80000000f00 */
[----:B------:R-:W-:Y:S02]  /*8110*/  FSEL R10, R10, -1.4142135381698608398, P0 ;  /* 0xbfb504f30a0a7808 */ /* 0x000fe40000000000 */
[----:B--2---:R-:W-:-:S03]  /*8120*/  LOP3.LUT R9, R11, R6, RZ, 0x3c, !PT ;  /* 0x000000060b097212 */ /* 0x004fc600078e3cff */
[----:B------:R-:W-:Y:S02]  /*8130*/  @P0 LOP3.LUT R11, RZ, R11, RZ, 0x33, !PT ;  /* 0x0000000bff0b0212 */ /* 0x000fe400078e33ff */
[----:B------:R0:W-:Y:S02]  /*8140*/  STL.64 [R2], R8 ;  /* 0x0000000802007387 */ /* 0x0001e40000100a00 */
[----:B------:R-:W-:-:S05]  /*8150*/  I2FP.F32.U32 R6, R11 ;  /* 0x0000000b00067245 */ /* 0x000fca0000201000 */
[----:B------:R-:W-:-:S04]  /*8160*/  FFMA R6, R6, R13, 1.1641532182693481445e-10 ;  /* 0x2f00000006067423 */ /* 0x000fc8000000000d */
[----:B------:R-:W-:-:S04]  /*8170*/  FADD R6, R6, R6 ;  /* 0x0000000606067221 */ /* 0x000fc80000000000 */
[C---:B------:R-:W-:Y:S01]  /*8180*/  FADD R3, -R6.reuse, 2 ;  /* 0x4000000006037421 */ /* 0x040fe20000000100 */
[C---:B------:R-:W-:Y:S02]  /*8190*/  FSETP.GTU.AND P1, PT, R6.reuse, 1.996600031852722168, PT ;  /* 0x3fff90970600780b */ /* 0x040fe40003f2c000 */
[----:B------:R-:W-:-:S13]  /*81a0*/  FSETP.GE.AND P2, PT, R6, 0.0034000000450760126114, PT ;  /* 0x3b5ed2890600780b */ /* 0x000fda0003f46000 */
        /* <DEDUP_REMOVED lines=23> */
.L_x_16:
[----:B------:R-:W-:Y:S01]  /*8320*/  FMUL R2, R6, R3 ;  /* 0x0000000306027220 */ /* 0x000fe20000400000 */
[----:B------:R-:W-:-:S05]  /*8330*/  MOV R3, 0x2f8a6370 ;  /* 0x2f8a637000037802 */ /* 0x000fca0000000f00 */
        /* <DEDUP_REMOVED lines=11> */
.L_x_17:
[----:B------:R-:W-:Y:S05]  /*83f0*/  BSYNC.RECONVERGENT B0 ;  /* 0x0000000000007941 */ /* 0x000fea0003800200 */
.L_x_15:
[----:B------:R-:W0:Y:S01]  /*8400*/  LDC.64 R2, c[0x0][0x380] ;  /* 0x0000e000ff027b82 */ /* 0x000e220000000a00 */
[----:B------:R-:W-:Y:S01]  /*8410*/  IADD3 R5, PT, PT, R5, R0, RZ ;  /* 0x0000000005057210 */ /* 0x000fe20007ffe0ff */
[----:B------:R-:W-:-:S04]  /*8420*/  FMUL R7, R10, R7 ;  /* 0x000000070a077220 */ /* 0x000fc80000400000 */
[----:B0-----:R-:W-:-:S05]  /*8430*/  IMAD.WIDE.U32 R2, R5, 0x4, R2 ;  /* 0x0000000405027825 */ /* 0x001fca00078e0002 */
[----:B------:R0:W-:Y:S02]  /*8440*/  STG.E desc[UR10][R2.64], R7 ;  /* 0x0000000702007986 */ /* 0x0001e4000c10190a */
.L_x_14:
[----:B------:R-:W2:Y:S01]  /*8450*/  LDCU.64 UR8, c[0x0][0x390] ;  /* 0x00007200ff0877ac */ /* 0x000ea20008000a00 */
[----:B------:R-:W-:-:S04]  /*8460*/  IADD3 R4, PT, PT, R4, UR4, RZ ;  /* 0x0000000404047c10 */ /* 0x000fc8000fffe0ff */
[----:B--2---:R-:W-:-:S04]  /*8470*/  ISETP.GE.U32.AND P0, PT, R4, UR8, PT ;  /* 0x0000000804007c0c */ /* 0x004fc8000bf06070 */
[----:B------:R-:W-:-:S13]  /*8480*/  ISETP.GE.U32.AND.EX P0, PT, RZ, UR9, PT, P0 ;  /* 0x00000009ff007c0c */ /* 0x000fda000bf06100 */
[----:B------:R-:W-:Y:S05]  /*8490*/  @!P0 BRA `(.L_x_18) ;  /* 0xfffffff0009c8947 */ /* 0x000fea000383ffff */
[----:B------:R-:W-:Y:S05]  /*84a0*/  EXIT ;  /* 0x000000000000794d */ /* 0x000fea0003800000 */
.L_x_19:
[----:B------:R-:W-:-:S00]  /*84b0*/  BRA `(.L_x_19) ;  /* 0xfffffffc00fc7947 */ /* 0x000fc0000383ffff */
[----:B------:R-:W-:-:S00]  /*84c0*/  NOP ;  /* 0x0000000000007918 */ /* 0x000fc00000000000 */
        /* <DEDUP_REMOVED lines=11> */
.L_x_22:


//--------------------- .text._Z9init_QRNGP18curandStateSobol32PA32_jj --------------------------
	.section	.text._Z9init_QRNGP18curandStateSobol32PA32_jj,"ax",@progbits
	.align	128
        .global         _Z9init_QRNGP18curandStateSobol32PA32_jj
        .type           _Z9init_QRNGP18curandStateSobol32PA32_jj,@function
        .size           _Z9init_QRNGP18curandStateSobol32PA32_jj,(.L_x_23 - _Z9init_QRNGP18curandStateSobol32PA32_jj)
        .other          _Z9init_QRNGP18curandStateSobol32PA32_jj,@"STO_CUDA_ENTRY STV_DEFAULT"
_Z9init_QRNGP18curandStateSobol32PA32_jj:
.text._Z9init_QRNGP18curandStateSobol32PA32_jj:
[----:B------:R-:W-:Y:S01]  /*0000*/  LDC R1, c[0x0][0x37c] ;  /* 0x0000df00ff017b82 */ /* 0x000fe20000000800 */
[----:B------:R-:W0:Y:S02]  /*0010*/  LDCU UR7, c[0x0][0x390] ;  /* 0x00007200ff0777ac */ /* 0x000e240008000800 */
[----:B0-----:R-:W-:-:S13]  /*0020*/  ISETP.NE.AND P0, PT, RZ, UR7, PT ;  /* 0x00000007ff007c0c */ /* 0x001fda000bf05270 */
[----:B------:R-:W-:Y:S05]  /*0030*/  @!P0 EXIT ;  /* 0x000000000000894d */ /* 0x000fea0003800000 */
[----:B------:R-:W0:Y:S01]  /*0040*/  S2R R0, SR_CTAID.X ;  /* 0x0000000000007919 */ /* 0x000e220000002500 */
[----:B------:R-:W1:Y:S01]  /*0050*/  LDCU.64 UR4, c[0x0][0x388] ;  /* 0x00007100ff0477ac */ /* 0x000e620008000a00 */
[----:B------:R-:W0:Y:S01]  /*0060*/  S2R R3, SR_TID.X ;  /* 0x0000000000037919 */ /* 0x000e220000002100 */
[----:B------:R-:W0:Y:S01]  /*0070*/  LDCU UR6, c[0x0][0x360] ;  /* 0x00006c00ff0677ac */ /* 0x000e220008000800 */
[----:B------:R-:W2:Y:S01]  /*0080*/  LDCU.64 UR8, c[0x0][0x358] ;  /* 0x00006b00ff0877ac */ /* 0x000ea20008000a00 */
[----:B-1----:R-:W-:-:S04]  /*0090*/  UIADD3 UR4, UP0, UPT, UR4, 0x40, URZ ;  /* 0x0000004004047890 */ /* 0x002fc8000ff1e0ff */
[----:B------:R-:W-:Y:S02]  /*00a0*/  UIADD3.X UR5, UPT, UPT, URZ, UR5, URZ, UP0, !UPT ;  /* 0x00000005ff057290 */ /* 0x000fe400087fe4ff */
[----:B------:R-:W-:Y:S02]  /*00b0*/  IMAD.U32 R2, RZ, RZ, UR4 ;  /* 0x00000004ff027e24 */ /* 0x000fe4000f8e00ff */
[----:B0-----:R-:W-:Y:S01]  /*00c0*/  IMAD R0, R0, UR6, R3 ;  /* 0x0000000600007c24 */ /* 0x001fe2000f8e0203 */
[----:B------:R-:W-:Y:S01]  /*00d0*/  UIADD3 UR6, UPT, UPT, -UR7, URZ, URZ ;  /* 0x000000ff07067290 */ /* 0x000fe2000fffe1ff */
[----:B------:R-:W-:Y:S02]  /*00e0*/  IMAD.U32 R3, RZ, RZ, UR5 ;  /* 0x00000005ff037e24 */ /* 0x000fe4000f8e00ff */
[C---:B------:R-:W-:Y:S02]  /*00f0*/  VIADD R7, R0.reuse, 0x2 ;  /* 0x0000000200077836 */ /* 0x040fe40000000000 */
[----:B--2---:R-:W-:-:S07]  /*0100*/  IMAD R0, R0, UR7, RZ ;  /* 0x0000000700007c24 */ /* 0x004fce000f8e02ff */
.L_x_20:
[----:B0-----:R-:W0:Y:S02]  /*0110*/  LDC.64 R4, c[0x0][0x380] ;  /* 0x0000e000ff047b82 */ /* 0x001e240000000a00 */
[----:B0-----:R-:W-:-:S05]  /*0120*/  IMAD.WIDE.U32 R4, R0, 0x8c, R4 ;  /* 0x0000008c00047825 */ /* 0x001fca00078e0004 */
[----:B------:R-:W-:Y:S04]  /*0130*/  STG.E desc[UR8][R4.64], RZ ;  /* 0x000000ff04007986 */ /* 0x000fe8000c101908 */
[----:B------:R-:W-:Y:S04]  /*0140*/  STG.E desc[UR8][R4.64+0x8], RZ ;  /* 0x000008ff04007986 */ /* 0x000fe8000c101908 */
[----:B------:R-:W2:Y:S04]  /*0150*/  LDG.E R27, desc[UR8][R2.64+-0x40] ;  /* 0xffffc008021b7981 */ /* 0x000ea8000c1e1900 */
[----:B--2---:R0:W-:Y:S04]  /*0160*/  STG.E desc[UR8][R4.64+0xc], R27 ;  /* 0x00000c1b04007986 */ /* 0x0041e8000c101908 */
[----:B------:R-:W2:Y:S04]  /*0170*/  LDG.E R22, desc[UR8][R2.64+-0x3c] ;  /* 0xffffc40802167981 */ /* 0x000ea8000c1e1900 */
[----:B--2---:R1:W-:Y:S04]  /*0180*/  STG.E desc[UR8][R4.64+0x10], R22 ;  /* 0x0000101604007986 */ /* 0x0043e8000c101908 */
[----:B------:R-:W2:Y:S04]  /*0190*/  LDG.E R29, desc[UR8][R2.64+-0x38] ;  /* 0xffffc808021d7981 */ /* 0x000ea8000c1e1900 */
[----:B--2---:R2:W-:Y:S04]  /*01a0*/  STG.E desc[UR8][R4.64+0x14], R29 ;  /* 0x0000141d04007986 */ /* 0x0045e8000c101908 */
[----:B------:R-:W3:Y:S04]  /*01b0*/  LDG.E R8, desc[UR8][R2.64+-0x34] ;  /* 0xffffcc0802087981 */ /* 0x000ee8000c1e1900 */
[----:B---3--:R3:W-:Y:S04]  /*01c0*/  STG.E desc[UR8][R4.64+0x18], R8 ;  /* 0x0000180804007986 */ /* 0x0087e8000c101908 */
[----:B------:R-:W4:Y:S04]  /*01d0*/  LDG.E R14, desc[UR8][R2.64+-0x30] ;  /* 0xffffd008020e7981 */ /* 0x000f28000c1e1900 */
[----:B----4-:R-:W-:Y:S04]  /*01e0*/  STG.E desc[UR8][R4.64+0x1c], R14 ;  /* 0x00001c0e04007986 */ /* 0x010fe8000c101908 */
[----:B------:R-:W4:Y:S04]  /*01f0*/  LDG.E R18, desc[UR8][R2.64+-0x2c] ;  /* 0xffffd40802127981 */ /* 0x000f28000c1e1900 */
[----:B----4-:R-:W-:Y:S04]  /*0200*/  STG.E desc[UR8][R4.64+0x20], R18 ;  /* 0x0000201204007986 */ /* 0x010fe8000c101908 */
[----:B------:R-:W4:Y:S04]  /*0210*/  LDG.E R20, desc[UR8][R2.64+-0x28] ;  /* 0xffffd80802147981 */ /* 0x000f28000c1e1900 */
[----:B----4-:R4:W-:Y:S04]  /*0220*/  STG.E desc[UR8][R4.64+0x24], R20 ;  /* 0x0000241404007986 */ /* 0x0109e8000c101908 */
[----:B------:R-:W5:Y:S04]  /*0230*/  LDG.E R10, desc[UR8][R2.64+-0x24] ;  /* 0xffffdc08020a7981 */ /* 0x000f68000c1e1900 */
[----:B-----5:R5:W-:Y:S04]  /*0240*/  STG.E desc[UR8][R4.64+0x28], R10 ;  /* 0x0000280a04007986 */ /* 0x020be8000c101908 */
[----:B------:R-:W2:Y:S04]  /*0250*/  LDG.E R12, desc[UR8][R2.64+-0x20] ;  /* 0xffffe008020c7981 */ /* 0x000ea8000c1e1900 */
[----:B--2---:R2:W-:Y:S04]  /*0260*/  STG.E desc[UR8][R4.64+0x2c], R12 ;  /* 0x00002c0c04007986 */ /* 0x0045e8000c101908 */
[----:B------:R-:W3:Y:S04]  /*0270*/  LDG.E R9, desc[UR8][R2.64+-0x1c] ;  /* 0xffffe40802097981 */ /* 0x000ee8000c1e1900 */
[----:B---3--:R3:W-:Y:S04]  /*0280*/  STG.E desc[UR8][R4.64+0x30], R9 ;  /* 0x0000300904007986 */ /* 0x0087e8000c101908 */
[----:B------:R-:W4:Y:S04]  /*0290*/  LDG.E R11, desc[UR8][R2.64+-0x18] ;  /* 0xffffe808020b7981 */ /* 0x000f28000c1e1900 */
[----:B----4-:R4:W-:Y:S04]  /*02a0*/  STG.E desc[UR8][R4.64+0x34], R11 ;  /* 0x0000340b04007986 */ /* 0x0109e8000c101908 */
[----:B------:R-:W5:Y:S04]  /*02b0*/  LDG.E R13, desc[UR8][R2.64+-0x14] ;  /* 0xffffec08020d7981 */ /* 0x000f68000c1e1900 */
[----:B-----5:R-:W-:Y:S04]  /*02c0*/  STG.E desc[UR8][R4.64+0x38], R13 ;  /* 0x0000380d04007986 */ /* 0x020fe8000c101908 */
[----:B------:R-:W5:Y:S04]  /*02d0*/  LDG.E R15, desc[UR8][R2.64+-0x10] ;  /* 0xfffff008020f7981 */ /* 0x000f68000c1e1900 */
[----:B-----5:R5:W-:Y:S04]  /*02e0*/  STG.E desc[UR8][R4.64+0x3c], R15 ;  /* 0x00003c0f04007986 */ /* 0x020be8000c101908 */
[----:B------:R-:W2:Y:S04]  /*02f0*/  LDG.E R17, desc[UR8][R2.64+-0xc] ;  /* 0xfffff40802117981 */ /* 0x000ea8000c1e1900 */
[----:B--2---:R2:W-:Y:S04]  /*0300*/  STG.E desc[UR8][R4.64+0x40], R17 ;  /* 0x0000401104007986 */ /* 0x0045e8000c101908 */
[----:B------:R-:W3:Y:S04]  /*0310*/  LDG.E R19, desc[UR8][R2.64+-0x8] ;  /* 0xfffff80802137981 */ /* 0x000ee8000c1e1900 */
[----:B---3--:R3:W-:Y:S04]  /*0320*/  STG.E desc[UR8][R4.64+0x44], R19 ;  /* 0x0000441304007986 */ /* 0x0087e8000c101908 */
[----:B------:R-:W4:Y:S04]  /*0330*/  LDG.E R21, desc[UR8][R2.64+-0x4] ;  /* 0xfffffc0802157981 */ /* 0x000f28000c1e1900 */
[----:B----4-:R-:W-:Y:S04]  /*0340*/  STG.E desc[UR8][R4.64+0x48], R21 ;  /* 0x0000481504007986 */ /* 0x010fe8000c101908 */
[----:B------:R-:W4:Y:S01]  /*0350*/  LDG.E R23, desc[UR8][R2.64] ;  /* 0x0000000802177981 */ /* 0x000f22000c1e1900 */
[----:B------:R-:W-:-:S04]  /*0360*/  SHF.R.U32.HI R6, RZ, 0x1, R7 ;  /* 0x00000001ff067819 */ /* 0x000fc80000011607 */
[----:B------:R-:W-:-:S04]  /*0370*/  LOP3.LUT R6, R6, R7, RZ, 0x3c, !PT ;  /* 0x0000000706067212 */ /* 0x000fc800078e3cff */
[C---:B------:R-:W-:Y:S01]  /*0380*/  R2P PR, R6.reuse, 0x61 ;  /* 0x0000006106007804 */ /* 0x040fe20000000000 */
[----:B----4-:R4:W-:Y:S04]  /*0390*/  STG.E desc[UR8][R4.64+0x4c], R23 ;  /* 0x00004c1704007986 */ /* 0x0109e8000c101908 */
[----:B------:R-:W5:Y:S01]  /*03a0*/  LDG.E R25, desc[UR8][R2.64+0x4] ;  /* 0x0000040802197981 */ /* 0x000f62000c1e1900 */
[----:B------:R-:W-:Y:S01]  /*03b0*/  IMAD.SHL.U32 R16, R6, 0x40000000, RZ ;  /* 0x4000000006107824 */ /* 0x000fe200078e00ff */
[----:B0-----:R-:W-:-:S04]  /*03c0*/  SEL R27, R27, RZ, P0 ;  /* 0x000000ff1b1b7207 */ /* 0x001fc80000000000 */
[----:B------:R-:W-:-:S04]  /*03d0*/  SHF.R.S32.HI R16, RZ, 0x1f, R16 ;  /* 0x0000001fff107819 */ /* 0x000fc80000011410 */
[----:B-1----:R-:W-:Y:S01]  /*03e0*/  LOP3.LUT R22, R27, R16, R22, 0x78, !PT ;  /* 0x000000101b167212 */ /* 0x002fe200078e7816 */
[----:B-----5:R-:W-:Y:S04]  /*03f0*/  STG.E desc[UR8][R4.64+0x50], R25 ;  /* 0x0000501904007986 */ /* 0x020fe8000c101908 */
[----:B------:R-:W5:Y:S01]  /*0400*/  LDG.E R27, desc[UR8][R2.64+0x8] ;  /* 0x00000808021b7981 */ /* 0x000f62000c1e1900 */
[----:B------:R-:W-:-:S05]  /*0410*/  IMAD.SHL.U32 R16, R6, 0x20000000, RZ ;  /* 0x2000000006107824 */ /* 0x000fca00078e00ff */
[----:B------:R-:W-:-:S04]  /*0420*/  SHF.R.S32.HI R16, RZ, 0x1f, R16 ;  /* 0x0000001fff107819 */ /* 0x000fc80000011410 */
[----:B------:R-:W-:Y:S01]  /*0430*/  LOP3.LUT R22, R22, R16, R29, 0x78, !PT ;  /* 0x0000001016167212 */ /* 0x000fe200078e781d */
        /* <DEDUP_REMOVED lines=10> */
[----:B-----5:R0:W-:Y:S04]  /*04e0*/  STG.E desc[UR8][R4.64+0x5c], R8 ;  /* 0x00005c0804007986 */ /* 0x0201e8000c101908 */
[----:B------:R-:W5:Y:S01]  /*04f0*/  LDG.E R16, desc[UR8][R2.64+0x14] ;  /* 0x0000140802107981 */ /* 0x000f62000c1e1900 */
[----:B------:R-:W-:Y:S02]  /*0500*/  SEL R20, R20, RZ, P6 ;  /* 0x000000ff14147207 */ /* 0x000fe40003000000 */
[----:B------:R-:W-:Y:S01]  /*0510*/  SEL R18, R18, RZ, P5 ;  /* 0x000000ff12127207 */ /* 0x000fe20002800000 */
[----:B-----5:R1:W-:Y:S04]  /*0520*/  STG.E desc[UR8][R4.64+0x60], R16 ;  /* 0x0000601004007986 */ /* 0x0203e8000c101908 */
[----:B------:R-:W5:Y:S01]  /*0530*/  LDG.E R14, desc[UR8][R2.64+0x18] ;  /* 0x00001808020e7981 */ /* 0x000f62000c1e1900 */
[----:B------:R-:W-:-:S03]  /*0540*/  LOP3.LUT R22, R20, R22, R18, 0x96, !PT ;  /* 0x0000001614167212 */ /* 0x000fc600078e9612 */
[----:B-----5:R5:W-:Y:S04]  /*0550*/  STG.E desc[UR8][R4.64+0x64], R14 ;  /* 0x0000640e04007986 */ /* 0x020be8000c101908 */
[----:B------:R-:W2:Y:S01]  /*0560*/  LDG.E R20, desc[UR8][R2.64+0x1c] ;  /* 0x00001c0802147981 */ /* 0x000ea2000c1e1900 */
[C---:B------:R-:W-:Y:S02]  /*0570*/  LOP3.LUT P1, RZ, R6.reuse, 0x80, RZ, 0xc0, !PT ;  /* 0x0000008006ff7812 */ /* 0x040fe4000782c0ff */
[----:B------:R-:W-:Y:S01]  /*0580*/  LOP3.LUT P0, RZ, R6, 0x100, RZ, 0xc0, !PT ;  /* 0x0000010006ff7812 */ /* 0x000fe2000780c0ff */
[----:B--2---:R2:W-:Y:S04]  /*0590*/  STG.E desc[UR8][R4.64+0x68], R20 ;  /* 0x0000681404007986 */ /* 0x0045e8000c101908 */
[----:B------:R-:W3:Y:S01]  /*05a0*/  LDG.E R18, desc[UR8][R2.64+0x20] ;  /* 0x0000200802127981 */ /* 0x000ee2000c1e1900 */
[----:B------:R-:W-:-:S02]  /*05b0*/  SEL R10, R10, RZ, P1 ;  /* 0x000000ff0a0a7207 */ /* 0x000fc40000800000 */
[----:B------:R-:W-:-:S04]  /*05c0*/  SEL R12, R12, RZ, P0 ;  /* 0x000000ff0c0c7207 */ /* 0x000fc80000000000 */
[----:B------:R-:W-:Y:S01]  /*05d0*/  LOP3.LUT R22, R12, R22, R10, 0x96, !PT ;  /* 0x000000160c167212 */ /* 0x000fe200078e960a */
[----:B---3--:R-:W-:Y:S04]  /*05e0*/  STG.E desc[UR8][R4.64+0x6c], R18 ;  /* 0x00006c1204007986 */ /* 0x008fe8000c101908 */
[----:B------:R-:W3:Y:S01]  /*05f0*/  LDG.E R10, desc[UR8][R2.64+0x24] ;  /* 0x00002408020a7981 */ /* 0x000ee2000c1e1900 */
[C---:B------:R-:W-:Y:S02]  /*0600*/  LOP3.LUT P1, RZ, R6.reuse, 0x200, RZ, 0xc0, !PT ;  /* 0x0000020006ff7812 */ /* 0x040fe4000782c0ff */
[----:B------:R-:W-:Y:S01]  /*0610*/  LOP3.LUT P0, RZ, R6, 0x400, RZ, 0xc0, !PT ;  /* 0x0000040006ff7812 */ /* 0x000fe2000780c0ff */
[----:B---3--:R-:W-:Y:S04]  /*0620*/  STG.E desc[UR8][R4.64+0x70], R10 ;  /* 0x0000700a04007986 */ /* 0x008fe8000c101908 */
        /* <DEDUP_REMOVED lines=8> */
[----:B---3--:R3:W-:Y:S04]  /*06b0*/  STG.E desc[UR8][R4.64+0x78], R9 ;  /* 0x0000780904007986 */ /* 0x0087e8000c101908 */
[----:B------:R-:W4:Y:S01]  /*06c0*/  LDG.E R11, desc[UR8][R2.64+0x30] ;  /* 0x00003008020b7981 */ /* 0x000f22000c1e1900 */
[----:B------:R-:W-:-:S02]  /*06d0*/  SEL R15, R15, RZ, P0 ;  /* 0x000000ff0f0f7207 */ /* 0x000fc40000000000 */
[----:B------:R-:W-:-:S04]  /*06e0*/  SEL R13, R13, RZ, P1 ;  /* 0x000000ff0d0d7207 */ /* 0x000fc80000800000 */
[----:B------:R-:W-:Y:S01]  /*06f0*/  LOP3.LUT R22, R15, R22, R13, 0x96, !PT ;  /* 0x000000160f167212 */ /* 0x000fe200078e960d */
[----:B----4-:R4:W-:Y:S04]  /*0700*/  STG.E desc[UR8][R4.64+0x7c], R11 ;  /* 0x00007c0b04007986 */ /* 0x0109e8000c101908 */
[----:B------:R-:W5:Y:S01]  /*0710*/  LDG.E R15, desc[UR8][R2.64+0x34] ;  /* 0x00003408020f7981 */ /* 0x000f62000c1e1900 */
[C---:B------:R-:W-:Y:S02]  /*0720*/  LOP3.LUT P1, RZ, R6.reuse, 0x2000, RZ, 0xc0, !PT ;  /* 0x0000200006ff7812 */ /* 0x040fe4000782c0ff */
[----:B------:R-:W-:Y:S01]  /*0730*/  LOP3.LUT P0, RZ, R6, 0x4000, RZ, 0xc0, !PT ;  /* 0x0000400006ff7812 */ /* 0x000fe2000780c0ff */
[----:B-----5:R0:W-:Y:S04]  /*0740*/  STG.E desc[UR8][R4.64+0x80], R15 ;  /* 0x0000800f04007986 */ /* 0x0201e8000c101908 */
[----:B------:R-:W5:Y:S01]  /*0750*/  LDG.E R13, desc[UR8][R2.64+0x38] ;  /* 0x00003808020d7981 */ /* 0x000f62000c1e1900 */
[----:B------:R-:W-:-:S02]  /*0760*/  SEL R17, R17, RZ, P1 ;  /* 0x000000ff11117207 */ /* 0x000fc40000800000 */
[----:B------:R-:W-:-:S04]  /*0770*/  SEL R19, R19, RZ, P0 ;  /* 0x000000ff13137207 */ /* 0x000fc80000000000 */
[----:B------:R-:W-:Y:S02]  /*0780*/  LOP3.LUT R19, R19, R22, R17, 0x96, !PT ;  /* 0x0000001613137212 */ /* 0x000fe400078e9611 */
[C---:B------:R-:W-:Y:S02]  /*0790*/  LOP3.LUT P1, RZ, R6.reuse, 0x8000, RZ, 0xc0, !PT ;  /* 0x0000800006ff7812 */ /* 0x040fe4000782c0ff */
[----:B------:R-:W-:Y:S02]  /*07a0*/  LOP3.LUT P0, RZ, R6, 0x10000, RZ, 0xc0, !PT ;  /* 0x0001000006ff7812 */ /* 0x000fe4000780c0ff */
[----:B------:R-:W-:Y:S02]  /*07b0*/  SEL R22, R21, RZ, P1 ;  /* 0x000000ff15167207 */ /* 0x000fe40000800000 */
[----:B------:R-:W-:Y:S02]  /*07c0*/  SEL R23, R23, RZ, P0 ;  /* 0x000000ff17177207 */ /* 0x000fe40000000000 */
[----:B------:R-:W-:-:S02]  /*07d0*/  SHF.R.U32.HI R24, RZ, 0x1, R7 ;  /* 0x00000001ff187819 */ /* 0x000fc40000011607 */
[----:B------:R-:W-:Y:S02]  /*07e0*/  LOP3.LUT R22, R23, R19, R22, 0x96, !PT ;  /* 0x0000001317167212 */ /* 0x000fe400078e9616 */
[----:B------:R-:W-:-:S05]  /*07f0*/  LOP3.LUT R19, R24, R7, RZ, 0x3c, !PT ;  /* 0x0000000718137212 */ /* 0x000fca00078e3cff */
[----:B------:R-:W-:-:S05]  /*0800*/  IMAD.SHL.U32 R21, R19, 0x4000, RZ ;  /* 0x0000400013157824 */ /* 0x000fca00078e00ff */
[----:B------:R-:W-:-:S04]  /*0810*/  SHF.R.S32.HI R21, RZ, 0x1f, R21 ;  /* 0x0000001fff157819 */ /* 0x000fc80000011415 */
[----:B------:R-:W-:Y:S01]  /*0820*/  LOP3.LUT R22, R22, R21, R25, 0x78, !PT ;  /* 0x0000001516167212 */ /* 0x000fe200078e7819 */
[----:B------:R-:W-:-:S05]  /*0830*/  IMAD.SHL.U32 R21, R19, 0x2000, RZ ;  /* 0x0000200013157824 */ /* 0x000fca00078e00ff */
[----:B------:R-:W-:Y:S01]  /*0840*/  SHF.R.S32.HI R23, RZ, 0x1f, R21 ;  /* 0x0000001fff177819 */ /* 0x000fe20000011415 */
[----:B-----5:R0:W-:Y:S04]  /*0850*/  STG.E desc[UR8][R4.64+0x84], R13 ;  /* 0x0000840d04007986 */ /* 0x0201e8000c101908 */
[----:B------:R-:W5:Y:S01]  /*0860*/  LDG.E R17, desc[UR8][R2.64+0x3c] ;  /* 0x00003c0802117981 */ /* 0x000f62000c1e1900 */
[C---:B------:R-:W-:Y:S01]  /*0870*/  IMAD.SHL.U32 R21, R19.reuse, 0x1000, RZ ;  /* 0x0000100013157824 */ /* 0x040fe200078e00ff */
[----:B------:R-:W-:Y:S01]  /*0880*/  LOP3.LUT R22, R22, R23, R27, 0x78, !PT ;  /* 0x0000001716167212 */ /* 0x000fe200078e781b */
[----:B------:R-:W-:Y:S01]  /*0890*/  UIADD3 UR6, UPT, UPT, UR6, 0x1, URZ ;  /* 0x0000000106067890 */ /* 0x000fe2000fffe0ff */
[C---:B------:R-:W-:Y:S01]  /*08a0*/  LOP3.LUT P1, RZ, R6.reuse, 0x100000, RZ, 0xc0, !PT ;  /* 0x0010000006ff7812 */ /* 0x040fe2000782c0ff */
[----:B------:R2:W-:Y:S01]  /*08b0*/  STG.E desc[UR8][R4.64], R7 ;  /* 0x0000000704007986 */ /* 0x0005e2000c101908 */
[----:B------:R-:W-:Y:S01]  /*08c0*/  SHF.R.S32.HI R21, RZ, 0x1f, R21 ;  /* 0x0000001fff157819 */ /* 0x000fe20000011415 */
[----:B------:R-:W-:Y:S01]  /*08d0*/  UISETP.NE.AND UP0, UPT, UR6, URZ, UPT ;  /* 0x000000ff0600728c */ /* 0x000fe2000bf05270 */
[----:B------:R-:W-:Y:S01]  /*08e0*/  LOP3.LUT P0, RZ, R6, 0x200000, RZ, 0xc0, !PT ;  /* 0x0020000006ff7812 */ /* 0x000fe2000780c0ff */
[----:B------:R2:W-:Y:S01]  /*08f0*/  STG.E desc[UR8][R4.64+0x4], RZ ;  /* 0x000004ff04007986 */ /* 0x0005e2000c101908 */
[----:B------:R-:W-:Y:S01]  /*0900*/  LOP3.LUT R22, R22, R21, R29, 0x78, !PT ;  /* 0x0000001516167212 */ /* 0x000fe200078e781d */
[----:B------:R-:W-:Y:S01]  /*0910*/  VIADD R0, R0, 0x1 ;  /* 0x0000000100007836 */ /* 0x000fe20000000000 */
[----:B------:R-:W-:Y:S01]  /*0920*/  SEL R21, R8, RZ, P1 ;  /* 0x000000ff08157207 */ /* 0x000fe20000800000 */
[----:B0-----:R-:W-:Y:S01]  /*0930*/  IMAD.SHL.U32 R8, R19, 0x20, RZ ;  /* 0x0000002013087824 */ /* 0x001fe200078e00ff */
[----:B-1----:R-:W-:-:S02]  /*0940*/  SEL R16, R16, RZ, P0 ;  /* 0x000000ff10107207 */ /* 0x002fc40000000000 */
[C---:B------:R-:W-:Y:S02]  /*0950*/  LOP3.LUT P1, RZ, R6.reuse, 0x400000, RZ, 0xc0, !PT ;  /* 0x0040000006ff7812 */ /* 0x040fe4000782c0ff */
[----:B------:R-:W-:Y:S02]  /*0960*/  LOP3.LUT P0, RZ, R6, 0x800000, RZ, 0xc0, !PT ;  /* 0x0080000006ff7812 */ /* 0x000fe4000780c0ff */
[----:B------:R-:W-:Y:S02]  /*0970*/  LOP3.LUT R16, R16, R22, R21, 0x96, !PT ;  /* 0x0000001610107212 */ /* 0x000fe400078e9615 */
[----:B------:R-:W-:Y:S01]  /*0980*/  SEL R21, R14, RZ, P1 ;  /* 0x000000ff0e157207 */ /* 0x000fe20000800000 */
[----:B------:R-:W-:Y:S01]  /*0990*/  IMAD.SHL.U32 R14, R19, 0x40, RZ ;  /* 0x00000040130e7824 */ /* 0x000fe200078e00ff */
[----:B--2---:R-:W-:Y:S02]  /*09a0*/  SEL R20, R20, RZ, P0 ;  /* 0x000000ff14147207 */ /* 0x004fe40000000000 */
[----:B------:R-:W-:-:S02]  /*09b0*/  LOP3.LUT P0, RZ, R6, 0x1000000, RZ, 0xc0, !PT ;  /* 0x0100000006ff7812 */ /* 0x000fc4000780c0ff */
[----:B------:R-:W-:Y:S02]  /*09c0*/  LOP3.LUT R16, R20, R16, R21, 0x96, !PT ;  /* 0x0000001014107212 */ /* 0x000fe400078e9615 */
[----:B------:R-:W-:Y:S02]  /*09d0*/  SEL R21, R18, RZ, P0 ;  /* 0x000000ff12157207 */ /* 0x000fe40000000000 */
[----:B------:R-:W-:Y:S02]  /*09e0*/  SHF.R.S32.HI R14, RZ, 0x1f, R14 ;  /* 0x0000001fff0e7819 */ /* 0x000fe4000001140e */
[----:B------:R-:W-:Y:S02]  /*09f0*/  LOP3.LUT R21, R16, R21, RZ, 0x3c, !PT ;  /* 0x0000001510157212 */ /* 0x000fe400078e3cff */
[----:B------:R-:W-:Y:S02]  /*0a00*/  SHF.R.S32.HI R8, RZ, 0x1f, R8 ;  /* 0x0000001fff087819 */ /* 0x000fe40000011408 */
[----:B------:R-:W-:-:S02]  /*0a10*/  LOP3.LUT R21, R21, R14, R10, 0x78, !PT ;  /* 0x0000000e15157212 */ /* 0x000fc400078e780a */
[C---:B------:R-:W-:Y:S02]  /*0a20*/  LOP3.LUT P1, RZ, R6.reuse, 0x8000000, RZ, 0xc0, !PT ;  /* 0x0800000006ff7812 */ /* 0x040fe4000782c0ff */
[----:B------:R-:W-:Y:S02]  /*0a30*/  LOP3.LUT P0, RZ, R6, 0x10000000, RZ, 0xc0, !PT ;  /* 0x1000000006ff7812 */ /* 0x000fe4000780c0ff */
[----:B------:R-:W-:Y:S01]  /*0a40*/  LOP3.LUT R21, R21, R8, R12, 0x78, !PT ;  /* 0x0000000815157212 */ /* 0x000fe200078e780c */
[----:B------:R-:W-:Y:S01]  /*0a50*/  IMAD.SHL.U32 R8, R19, 0x4, RZ ;  /* 0x0000000413087824 */ /* 0x000fe200078e00ff */
[----:B------:R-:W-:Y:S01]  /*0a60*/  SEL R6, R9, RZ, P1 ;  /* 0x000000ff09067207 */ /* 0x000fe20000800000 */
[----:B---3--:R-:W-:Y:S01]  /*0a70*/  IMAD.SHL.U32 R9, R19, 0x2, RZ ;  /* 0x0000000213097824 */ /* 0x008fe200078e00ff */
[----:B----4-:R-:W-:Y:S02]  /*0a80*/  SEL R11, R11, RZ, P0 ;  /* 0x000000ff0b0b7207 */ /* 0x010fe40000000000 */
[----:B------:R-:W-:-:S02]  /*0a90*/  SHF.R.S32.HI R8, RZ, 0x1f, R8 ;  /* 0x0000001fff087819 */ /* 0x000fc40000011408 */
[----:B------:R-:W-:Y:S02]  /*0aa0*/  LOP3.LUT R6, R11, R21, R6, 0x96, !PT ;  /* 0x000000150b067212 */ /* 0x000fe400078e9606 */
[----:B------:R-:W-:Y:S02]  /*0ab0*/  LOP3.LUT P0, RZ, R19, 0x7fffffff, RZ, 0xc0, !PT ;  /* 0x7fffffff13ff7812 */ /* 0x000fe4000780c0ff */
[----:B------:R-:W-:Y:S02]  /*0ac0*/  LOP3.LUT R6, R6, R8, R15, 0x78, !PT ;  /* 0x0000000806067212 */ /* 0x000fe400078e780f */
[----:B------:R-:W-:Y:S02]  /*0ad0*/  SHF.R.S32.HI R9, RZ, 0x1f, R9 ;  /* 0x0000001fff097819 */ /* 0x000fe40000011409 */
[----:B------:R-:W-:Y:S02]  /*0ae0*/  ISETP.GT.AND P0, PT, R7, -0x1, !P0 ;  /* 0xffffffff0700780c */ /* 0x000fe40004704270 */
[----:B------:R-:W-:-:S02]  /*0af0*/  LOP3.LUT R6, R6, R9, R13, 0x78, !PT ;  /* 0x0000000906067212 */ /* 0x000fc400078e780d */
[----:B------:R-:W-:Y:S01]  /*0b00*/  SHF.R.S32.HI R8, RZ, 0x1f, R7 ;  /* 0x0000001fff087819 */ /* 0x000fe20000011407 */
[----:B-----5:R0:W-:Y:S03]  /*0b10*/  STG.E desc[UR8][R4.64+0x88], R17 ;  /* 0x0000881104007986 */ /* 0x0201e6000c101908 */
[----:B------:R-:W-:-:S05]  /*0b20*/  LOP3.LUT R9, R6, R8, R17, 0x78, !PT ;  /* 0x0000000806097212 */ /* 0x000fca00078e7811 */
[----:B------:R0:W-:Y:S01]  /*0b30*/  @!P0 STG.E desc[UR8][R4.64+0x4], R9 ;  /* 0x0000040904008986 */ /* 0x0001e2000c101908 */
[----:B------:R-:W-:-:S05]  /*0b40*/  IADD3 R2, P0, PT, R2, 0x80, RZ ;  /* 0x0000008002027810 */ /* 0x000fca0007f1e0ff */
[----:B------:R-:W-:Y:S01]  /*0b50*/  IMAD.X R3, RZ, RZ, R3, P0 ;  /* 0x000000ffff037224 */ /* 0x000fe200000e0603 */
[----:B------:R-:W-:Y:S07]  /*0b60*/  BRA.U UP0, `(.L_x_20) ;  /* 0xfffffff500687547 */ /* 0x000fee000b83ffff */
[----:B------:R-:W-:Y:S05]  /*0b70*/  EXIT ;  /* 0x000000000000794d */ /* 0x000fea0003800000 */
.L_x_21:
        /* <DEDUP_REMOVED lines=16> */
.L_x_23:


//--------------------- .nv.global.init           --------------------------
	.section	.nv.global.init,"aw",@progbits
	.align	4
.nv.global.init:
	.type		mrg32k3aM1SubSeq,@object
	.size		mrg32k3aM1SubSeq,(mrg32k3aM2SubSeq - mrg32k3aM1SubSeq)
mrg32k3aM1SubSeq:
        /*0000*/ 	.byte	0x0b, 0xcc, 0xee, 0x04, 0x73, 0x29, 0x8b, 0x6f, 0xf6, 0x53, 0x03, 0xf6, 0x23, 0xf6, 0xea, 0xda
        /* <DEDUP_REMOVED lines=125> */
	.type		mrg32k3aM2SubSeq,@object
	.size		mrg32k3aM2SubSeq,(mrg32k3aM1 - mrg32k3aM2SubSeq)
mrg32k3aM2SubSeq:
        /* <DEDUP_REMOVED lines=126> */
	.type		mrg32k3aM1,@object
	.size		mrg32k3aM1,(mrg32k3aM1Seq - mrg32k3aM1)
mrg32k3aM1:
        /* <DEDUP_REMOVED lines=144> */
	.type		mrg32k3aM1Seq,@object
	.size		mrg32k3aM1Seq,(mrg32k3aM2 - mrg32k3aM1Seq)
mrg32k3aM1Seq:
        /* <DEDUP_REMOVED lines=144> */
	.type		mrg32k3aM2,@object
	.size		mrg32k3aM2,(mrg32k3aM2Seq - mrg32k3aM2)
mrg32k3aM2:
        /* <DEDUP_REMOVED lines=144> */
	.type		mrg32k3aM2Seq,@object
	.size		mrg32k3aM2Seq,(precalc_xorwow_matrix - mrg32k3aM2Seq)
mrg32k3aM2Seq:
        /* <DEDUP_REMOVED lines=144> */
	.type		precalc_xorwow_matrix,@object
	.size		precalc_xorwow_matrix,(precalc_xorwow_offset_matrix - precalc_xorwow_matrix)
precalc_xorwow_matrix:
        /* <DEDUP_REMOVED lines=6400> */
	.type		precalc_xorwow_offset_matrix,@object
	.size		precalc_xorwow_offset_matrix,(.L_1 - precalc_xorwow_offset_matrix)
precalc_xorwow_offset_matrix:
        /* <DEDUP_REMOVED lines=6400> */
.L_1:


//--------------------- .nv.shared.reserved.0     --------------------------
	.section	.nv.shared.reserved.0,"aw",@nobits
	.weak		__nv_reservedSMEM_offset_0_alias
	.size		__nv_reservedSMEM_offset_0_alias, 0, 64
	.other		__nv_reservedSMEM_offset_0_alias,@"STO_CUDA_RESERVED_SHARED STV_DEFAULT"
__nv_reservedSMEM_offset_0_alias:
	.zero		0
	.zero		64


//--------------------- .nv.constant0._Z11gen_normalsPfP18curandStateSobol32mj --------------------------
	.section	.nv.constant0._Z11gen_normalsPfP18curandStateSobol32mj,"a",@progbits
	.sectionflags	@""
	.align	4
.nv.constant0._Z11gen_normalsPfP18curandStateSobol32mj:
	.zero		924


//--------------------- .nv.constant0._Z9init_QRNGP18curandStateSobol32PA32_jj --------------------------
	.section	.nv.constant0._Z9init_QRNGP18curandStateSobol32PA32_jj,"a",@progbits
	.sectionflags	@""
	.align	4
.nv.constant0._Z9init_QRNGP18curandStateSobol32PA32_jj:
	.zero		916


//--------------------- SYMBOLS --------------------------

	.type		.nv.reservedSmem.offset0,@object
	.size		.nv.reservedSmem.offset0,0x4
